//
// Generated by NVIDIA NVVM Compiler
//
// Compiler Build ID: CL-36424714
// Cuda compilation tools, release 13.0, V13.0.88
// Based on NVVM 20.0.0
//

.version 9.0
.target sm_100
.address_size 64

	// .globl	_Z10softmax_v0PfS_ii
// _ZZ10softmax_v0PfS_iiE5s_max has been demoted
// _ZZ10softmax_v0PfS_iiE5s_sum has been demoted
// _ZZ10softmax_v0PfS_iiE12partial_sums has been demoted
// _ZZ10softmax_v1PfS_iiE7row_max has been demoted
// _ZZ10softmax_v1PfS_iiE7row_sum has been demoted
// _ZZ10softmax_v1PfS_iiE8warp_max has been demoted
// _ZZ10softmax_v1PfS_iiE8warp_sum has been demoted

.visible .entry _Z10softmax_v0PfS_ii(
	.param .u64 .ptr .align 1 _Z10softmax_v0PfS_ii_param_0,
	.param .u64 .ptr .align 1 _Z10softmax_v0PfS_ii_param_1,
	.param .u32 _Z10softmax_v0PfS_ii_param_2,
	.param .u32 _Z10softmax_v0PfS_ii_param_3
)
{
	.reg .pred 	%p<14>;
	.reg .b32 	%r<33>;
	.reg .b32 	%f<38>;
	.reg .b64 	%rd<12>;
	// demoted variable
	.shared .align 4 .f32 _ZZ10softmax_v0PfS_iiE5s_max;
	// demoted variable
	.shared .align 4 .f32 _ZZ10softmax_v0PfS_iiE5s_sum;
	// demoted variable
	.shared .align 4 .b8 _ZZ10softmax_v0PfS_iiE12partial_sums[1024];
	ld.param.u64 	%rd3, [_Z10softmax_v0PfS_ii_param_0];
	ld.param.u64 	%rd4, [_Z10softmax_v0PfS_ii_param_1];
	ld.param.u32 	%r19, [_Z10softmax_v0PfS_ii_param_2];
	ld.param.u32 	%r18, [_Z10softmax_v0PfS_ii_param_3];
	cvta.to.global.u64 	%rd1, %rd3;
	cvta.to.global.u64 	%rd2, %rd4;
	mov.u32 	%r1, %ctaid.x;
	setp.ge.s32 	%p1, %r1, %r19;
	@%p1 bra 	$L__BB0_19;
	mov.u32 	%r32, %tid.x;
	setp.ge.s32 	%p2, %r32, %r18;
	mov.f32 	%f35, 0fFF800000;
	@%p2 bra 	$L__BB0_4;
	mul.lo.s32 	%r3, %r18, %r1;
	mov.f32 	%f35, 0fFF800000;
	mov.u32 	%r4, %ntid.x;
	mov.u32 	%r29, %r32;
$L__BB0_3:
	add.s32 	%r20, %r29, %r3;
	mul.wide.s32 	%rd5, %r20, 4;
	add.s64 	%rd6, %rd1, %rd5;
	ld.global.f32 	%f11, [%rd6];
	setp.gt.f32 	%p3, %f11, %f35;
	selp.f32 	%f35, %f11, %f35, %p3;
	add.s32 	%r29, %r29, %r4;
	setp.lt.s32 	%p4, %r29, %r18;
	@%p4 bra 	$L__BB0_3;
$L__BB0_4:
	setp.ne.s32 	%p5, %r32, 0;
	@%p5 bra 	$L__BB0_6;
	st.shared.f32 	[_ZZ10softmax_v0PfS_iiE5s_max], %f35;
$L__BB0_6:
	setp.ge.s32 	%p6, %r32, %r18;
	bar.sync 	0;
	mov.f32 	%f37, 0f00000000;
	@%p6 bra 	$L__BB0_9;
	mul.lo.s32 	%r7, %r18, %r1;
	ld.shared.f32 	%f4, [_ZZ10softmax_v0PfS_iiE5s_max];
	mov.f32 	%f37, 0f00000000;
	mov.u32 	%r8, %ntid.x;
	mov.u32 	%r30, %r32;
$L__BB0_8:
	add.s32 	%r21, %r30, %r7;
	mul.wide.s32 	%rd7, %r21, 4;
	add.s64 	%rd8, %rd1, %rd7;
	ld.global.f32 	%f14, [%rd8];
	sub.f32 	%f15, %f14, %f4;
	fma.rn.f32 	%f16, %f15, 0f3BBB989D, 0f3F000000;
	cvt.sat.f32.f32 	%f17, %f16;
	mov.f32 	%f18, 0f4B400001;
	mov.f32 	%f19, 0f437C0000;
	fma.rm.f32 	%f20, %f17, %f19, %f18;
	add.f32 	%f21, %f20, 0fCB40007F;
	neg.f32 	%f22, %f21;
	fma.rn.f32 	%f23, %f15, 0f3FB8AA3B, %f22;
	fma.rn.f32 	%f24, %f15, 0f32A57060, %f23;
	mov.b32 	%r22, %f20;
	shl.b32 	%r23, %r22, 23;
	mov.b32 	%f25, %r23;
	ex2.approx.ftz.f32 	%f26, %f24;
	mul.f32 	%f27, %f26, %f25;
	add.s64 	%rd9, %rd2, %rd7;
	st.global.f32 	[%rd9], %f27;
	add.f32 	%f37, %f37, %f27;
	add.s32 	%r30, %r30, %r8;
	setp.lt.s32 	%p7, %r30, %r18;
	@%p7 bra 	$L__BB0_8;
$L__BB0_9:
	bar.sync 	0;
	shl.b32 	%r24, %r32, 2;
	mov.u32 	%r25, _ZZ10softmax_v0PfS_iiE12partial_sums;
	add.s32 	%r11, %r25, %r24;
	st.shared.f32 	[%r11], %f37;
	mov.u32 	%r12, %ntid.x;
	setp.lt.u32 	%p8, %r12, 2;
	@%p8 bra 	$L__BB0_14;
	mov.u32 	%r31, %r12;
$L__BB0_11:
	shr.u32 	%r14, %r31, 1;
	bar.sync 	0;
	setp.ge.u32 	%p9, %r32, %r14;
	@%p9 bra 	$L__BB0_13;
	shl.b32 	%r26, %r14, 2;
	add.s32 	%r27, %r11, %r26;
	ld.shared.f32 	%f28, [%r27];
	ld.shared.f32 	%f29, [%r11];
	add.f32 	%f30, %f28, %f29;
	st.shared.f32 	[%r11], %f30;
$L__BB0_13:
	setp.gt.u32 	%p10, %r31, 3;
	mov.u32 	%r31, %r14;
	@%p10 bra 	$L__BB0_11;
$L__BB0_14:
	setp.ne.s32 	%p11, %r32, 0;
	@%p11 bra 	$L__BB0_16;
	ld.shared.f32 	%f31, [_ZZ10softmax_v0PfS_iiE12partial_sums];
	st.shared.f32 	[_ZZ10softmax_v0PfS_iiE5s_sum], %f31;
$L__BB0_16:
	setp.ge.s32 	%p12, %r32, %r18;
	bar.sync 	0;
	@%p12 bra 	$L__BB0_19;
	mul.lo.s32 	%r15, %r18, %r1;
	ld.shared.f32 	%f8, [_ZZ10softmax_v0PfS_iiE5s_sum];
$L__BB0_18:
	add.s32 	%r28, %r32, %r15;
	mul.wide.s32 	%rd10, %r28, 4;
	add.s64 	%rd11, %rd2, %rd10;
	ld.global.f32 	%f32, [%rd11];
	div.rn.f32 	%f33, %f32, %f8;
	st.global.f32 	[%rd11], %f33;
	add.s32 	%r32, %r32, %r12;
	setp.lt.s32 	%p13, %r32, %r18;
	@%p13 bra 	$L__BB0_18;
$L__BB0_19:
	ret;

}
	// .globl	_Z10softmax_v1PfS_ii
.visible .entry _Z10softmax_v1PfS_ii(
	.param .u64 .ptr .align 1 _Z10softmax_v1PfS_ii_param_0,
	.param .u64 .ptr .align 1 _Z10softmax_v1PfS_ii_param_1,
	.param .u32 _Z10softmax_v1PfS_ii_param_2,
	.param .u32 _Z10softmax_v1PfS_ii_param_3
)
{
	.reg .pred 	%p<32>;
	.reg .b32 	%r<63>;
	.reg .b32 	%f<78>;
	.reg .b64 	%rd<9>;
	// demoted variable
	.shared .align 4 .f32 _ZZ10softmax_v1PfS_iiE7row_max;
	// demoted variable
	.shared .align 4 .f32 _ZZ10softmax_v1PfS_iiE7row_sum;
	// demoted variable
	.shared .align 4 .b8 _ZZ10softmax_v1PfS_iiE8warp_max[64];
	// demoted variable
	.shared .align 4 .b8 _ZZ10softmax_v1PfS_iiE8warp_sum[64];
	ld.param.u64 	%rd3, [_Z10softmax_v1PfS_ii_param_0];
	ld.param.u64 	%rd2, [_Z10softmax_v1PfS_ii_param_1];
	cvta.to.global.u64 	%rd4, %rd3;
	mov.u32 	%r1, %tid.x;
	mov.u32 	%r5, %ntid.x;
	mov.u32 	%r6, %ctaid.x;
	mad.lo.s32 	%r2, %r5, %r6, %r1;
	and.b32  	%r3, %r1, 31;
	shr.u32 	%r4, %r1, 5;
	mul.wide.s32 	%rd5, %r2, 4;
	add.s64 	%rd1, %rd4, %rd5;
	ld.global.f32 	%f6, [%rd1];
	mov.b32 	%r7, %f6;
	shfl.sync.down.b32	%r8|%p2, %r7, 16, 31, -1;
	mov.b32 	%f7, %r8;
	max.f32 	%f8, %f6, %f7;
	mov.b32 	%r9, %f8;
	shfl.sync.down.b32	%r10|%p3, %r9, 8, 31, -1;
	mov.b32 	%f9, %r10;
	max.f32 	%f10, %f8, %f9;
	mov.b32 	%r11, %f10;
	shfl.sync.down.b32	%r12|%p4, %r11, 4, 31, -1;
	mov.b32 	%f11, %r12;
	max.f32 	%f12, %f10, %f11;
	mov.b32 	%r13, %f12;
	shfl.sync.down.b32	%r14|%p5, %r13, 2, 31, -1;
	mov.b32 	%f13, %r14;
	max.f32 	%f14, %f12, %f13;
	mov.b32 	%r15, %f14;
	shfl.sync.down.b32	%r16|%p6, %r15, 1, 31, -1;
	mov.b32 	%f15, %r16;
	max.f32 	%f1, %f14, %f15;
	setp.ne.s32 	%p7, %r3, 0;
	@%p7 bra 	$L__BB1_2;
	shl.b32 	%r17, %r4, 2;
	mov.u32 	%r18, _ZZ10softmax_v1PfS_iiE8warp_max;
	add.s32 	%r19, %r18, %r17;
	st.shared.f32 	[%r19], %f1;
$L__BB1_2:
	bar.sync 	0;
	setp.gt.u32 	%p9, %r1, 31;
	mov.pred 	%p31, 0;
	@%p9 bra 	$L__BB1_5;
	shl.b32 	%r20, %r3, 2;
	mov.u32 	%r21, _ZZ10softmax_v1PfS_iiE8warp_max;
	add.s32 	%r22, %r21, %r20;
	ld.shared.f32 	%f16, [%r22];
	mov.b32 	%r23, %f16;
	shfl.sync.down.b32	%r24|%p11, %r23, 16, 31, -1;
	mov.b32 	%f17, %r24;
	max.f32 	%f18, %f16, %f17;
	mov.b32 	%r25, %f18;
	shfl.sync.down.b32	%r26|%p12, %r25, 8, 31, -1;
	mov.b32 	%f19, %r26;
	max.f32 	%f20, %f18, %f19;
	mov.b32 	%r27, %f20;
	shfl.sync.down.b32	%r28|%p13, %r27, 4, 31, -1;
	mov.b32 	%f21, %r28;
	max.f32 	%f22, %f20, %f21;
	mov.b32 	%r29, %f22;
	shfl.sync.down.b32	%r30|%p14, %r29, 2, 31, -1;
	mov.b32 	%f23, %r30;
	max.f32 	%f24, %f22, %f23;
	mov.b32 	%r31, %f24;
	shfl.sync.down.b32	%r32|%p15, %r31, 1, 31, -1;
	mov.b32 	%f25, %r32;
	max.f32 	%f2, %f24, %f25;
	setp.ne.s32 	%p16, %r1, 0;
	@%p16 bra 	$L__BB1_5;
	st.shared.f32 	[_ZZ10softmax_v1PfS_iiE7row_max], %f2;
	mov.pred 	%p31, -1;
$L__BB1_5:
	setp.ne.s32 	%p18, %r3, 0;
	bar.sync 	0;
	ld.global.f32 	%f26, [%rd1];
	ld.shared.f32 	%f27, [_ZZ10softmax_v1PfS_iiE7row_max];
	sub.f32 	%f28, %f26, %f27;
	fma.rn.f32 	%f29, %f28, 0f3BBB989D, 0f3F000000;
	cvt.sat.f32.f32 	%f30, %f29;
	mov.f32 	%f31, 0f4B400001;
	mov.f32 	%f32, 0f437C0000;
	fma.rm.f32 	%f33, %f30, %f32, %f31;
	add.f32 	%f34, %f33, 0fCB40007F;
	neg.f32 	%f35, %f34;
	fma.rn.f32 	%f36, %f28, 0f3FB8AA3B, %f35;
	fma.rn.f32 	%f37, %f28, 0f32A57060, %f36;
	mov.b32 	%r33, %f33;
	shl.b32 	%r34, %r33, 23;
	mov.b32 	%f38, %r34;
	ex2.approx.ftz.f32 	%f39, %f37;
	mul.f32 	%f40, %f39, %f38;
	mov.b32 	%r35, %f40;
	shfl.sync.down.b32	%r36|%p19, %r35, 16, 31, -1;
	mov.b32 	%f41, %r36;
	max.f32 	%f42, %f40, %f41;
	mov.b32 	%r37, %f42;
	shfl.sync.down.b32	%r38|%p20, %r37, 8, 31, -1;
	mov.b32 	%f43, %r38;
	max.f32 	%f44, %f42, %f43;
	mov.b32 	%r39, %f44;
	shfl.sync.down.b32	%r40|%p21, %r39, 4, 31, -1;
	mov.b32 	%f45, %r40;
	max.f32 	%f46, %f44, %f45;
	mov.b32 	%r41, %f46;
	shfl.sync.down.b32	%r42|%p22, %r41, 2, 31, -1;
	mov.b32 	%f47, %r42;
	max.f32 	%f48, %f46, %f47;
	mov.b32 	%r43, %f48;
	shfl.sync.down.b32	%r44|%p23, %r43, 1, 31, -1;
	mov.b32 	%f49, %r44;
	max.f32 	%f77, %f48, %f49;
	@%p18 bra 	$L__BB1_7;
	shl.b32 	%r45, %r4, 2;
	mov.u32 	%r46, _ZZ10softmax_v1PfS_iiE8warp_sum;
	add.s32 	%r47, %r46, %r45;
	st.shared.f32 	[%r47], %f77;
$L__BB1_7:
	setp.gt.u32 	%p24, %r1, 31;
	bar.sync 	0;
	@%p24 bra 	$L__BB1_9;
	shl.b32 	%r48, %r3, 2;
	mov.u32 	%r49, _ZZ10softmax_v1PfS_iiE8warp_sum;
	add.s32 	%r50, %r49, %r48;
	ld.shared.f32 	%f50, [%r50];
	mov.b32 	%r51, %f50;
	shfl.sync.down.b32	%r52|%p25, %r51, 16, 31, -1;
	mov.b32 	%f51, %r52;
	add.f32 	%f52, %f50, %f51;
	mov.b32 	%r53, %f52;
	shfl.sync.down.b32	%r54|%p26, %r53, 8, 31, -1;
	mov.b32 	%f53, %r54;
	add.f32 	%f54, %f52, %f53;
	mov.b32 	%r55, %f54;
	shfl.sync.down.b32	%r56|%p27, %r55, 4, 31, -1;
	mov.b32 	%f55, %r56;
	add.f32 	%f56, %f54, %f55;
	mov.b32 	%r57, %f56;
	shfl.sync.down.b32	%r58|%p28, %r57, 2, 31, -1;
	mov.b32 	%f57, %r58;
	add.f32 	%f58, %f56, %f57;
	mov.b32 	%r59, %f58;
	shfl.sync.down.b32	%r60|%p29, %r59, 1, 31, -1;
	mov.b32 	%f59, %r60;
	add.f32 	%f77, %f58, %f59;
$L__BB1_9:
	not.pred 	%p30, %p31;
	@%p30 bra 	$L__BB1_11;
	st.shared.f32 	[_ZZ10softmax_v1PfS_iiE7row_sum], %f77;
$L__BB1_11:
	cvta.to.global.u64 	%rd6, %rd2;
	bar.sync 	0;
	ld.global.f32 	%f60, [%rd1];
	ld.shared.f32 	%f61, [_ZZ10softmax_v1PfS_iiE7row_max];
	sub.f32 	%f62, %f60, %f61;
	fma.rn.f32 	%f63, %f62, 0f3BBB989D, 0f3F000000;
	cvt.sat.f32.f32 	%f64, %f63;
	mov.f32 	%f65, 0f4B400001;
	mov.f32 	%f66, 0f437C0000;
	fma.rm.f32 	%f67, %f64, %f66, %f65;
	add.f32 	%f68, %f67, 0fCB40007F;
	neg.f32 	%f69, %f68;
	fma.rn.f32 	%f70, %f62, 0f3FB8AA3B, %f69;
	fma.rn.f32 	%f71, %f62, 0f32A57060, %f70;
	mov.b32 	%r61, %f67;
	shl.b32 	%r62, %r61, 23;
	mov.b32 	%f72, %r62;
	ex2.approx.ftz.f32 	%f73, %f71;
	mul.f32 	%f74, %f73, %f72;
	ld.shared.f32 	%f75, [_ZZ10softmax_v1PfS_iiE7row_sum];
	div.rn.f32 	%f76, %f74, %f75;
	add.s64 	%rd8, %rd6, %rd5;
	st.global.f32 	[%rd8], %f76;
	ret;

}


// ===== COMPILED SASS (sm_100) =====

	.target	sm_100

	.elftype	@"ET_EXEC"


//--------------------- .note.nv.tkinfo           --------------------------
	.section	.note.nv.tkinfo,"",@"SHT_NOTE"
	.sectionflags	@"SHF_NOTE_NV_TKINFO"
	.tkinfo
        /*0018*/ 	.word	0x00000002
        /*0030*/ 	.string	""
        /*0030*/ 	.string	"ptxas"
        /*0030*/ 	.string	"Cuda compilation tools, release 13.0, V13.0.88"
        /*0030*/ 	.string	"Build cuda_13.0.r13.0/compiler.36424714_0"
        /*0030*/ 	.string	"-arch sm_100 -m 64 "



//--------------------- .note.nv.cuinfo           --------------------------
	.section	.note.nv.cuinfo,"",@"SHT_NOTE"
	.sectionflags	@"SHF_NOTE_NV_CUINFO"
        /*0018*/ 	.short	0x0002
        /*001a*/ 	.short	0x0064
        /*001c*/ 	.short	0x0082
	.zero		2


//--------------------- .nv.info                  --------------------------
	.section	.nv.info,"",@"SHT_CUDA_INFO"
	.align	4


	//----- nvinfo : EIATTR_REGCOUNT
	.align		4
        /*0000*/ 	.byte	0x04, 0x2f
        /*0002*/ 	.short	(.L_1 - .L_0)
	.align		4
.L_0:
        /*0004*/ 	.word	index@(_Z10softmax_v0PfS_ii)
        /*0008*/ 	.word	0x00000016


	//----- nvinfo : EIATTR_FRAME_SIZE
	.align		4
.L_1:
        /*000c*/ 	.byte	0x04, 0x11
        /*000e*/ 	.short	(.L_3 - .L_2)
	.align		4
.L_2:
        /*0010*/ 	.word	index@($__internal_1_$__cuda_sm3x_div_rn_noftz_f32_slowpath)
        /*0014*/ 	.word	0x00000000


	//----- nvinfo : EIATTR_FRAME_SIZE
	.align		4
.L_3:
        /*0018*/ 	.byte	0x04, 0x11
        /*001a*/ 	.short	(.L_5 - .L_4)
	.align		4
.L_4:
        /*001c*/ 	.word	index@(_Z10softmax_v0PfS_ii)
        /*0020*/ 	.word	0x00000000


	//----- nvinfo : EIATTR_REGCOUNT
	.align		4
.L_5:
        /*0024*/ 	.byte	0x04, 0x2f
        /*0026*/ 	.short	(.L_7 - .L_6)
	.align		4
.L_6:
        /*0028*/ 	.word	index@(_Z10softmax_v1PfS_ii)
        /*002c*/ 	.word	0x00000015


	//----- nvinfo : EIATTR_FRAME_SIZE
	.align		4
.L_7:
        /*0030*/ 	.byte	0x04, 0x11
        /*0032*/ 	.short	(.L_9 - .L_8)
	.align		4
.L_8:
        /*0034*/ 	.word	index@($__internal_0_$__cuda_sm3x_div_rn_noftz_f32_slowpath)
        /*0038*/ 	.word	0x00000000


	//----- nvinfo : EIATTR_FRAME_SIZE
	.align		4
.L_9:
        /*003c*/ 	.byte	0x04, 0x11
        /*003e*/ 	.short	(.L_11 - .L_10)
	.align		4
.L_10:
        /*0040*/ 	.word	index@(_Z10softmax_v1PfS_ii)
        /*0044*/ 	.word	0x00000000


	//----- nvinfo : EIATTR_MIN_STACK_SIZE
	.align		4
.L_11:
        /*0048*/ 	.byte	0x04, 0x12
        /*004a*/ 	.short	(.L_13 - .L_12)
	.align		4
.L_12:
        /*004c*/ 	.word	index@(_Z10softmax_v1PfS_ii)
        /*0050*/ 	.word	0x00000000


	//----- nvinfo : EIATTR_MIN_STACK_SIZE
	.align		4
.L_13:
        /*0054*/ 	.byte	0x04, 0x12
        /*0056*/ 	.short	(.L_15 - .L_14)
	.align		4
.L_14:
        /*0058*/ 	.word	index@(_Z10softmax_v0PfS_ii)
        /*005c*/ 	.word	0x00000000
.L_15:


//--------------------- .nv.compat                --------------------------
	.section	.nv.compat,"",@"SHT_CUDA_COMPAT_INFO"
	.align	4
        /*0000*/ 	.byte	0x02, 0x09, 0x00, 0x00, 0x02, 0x02, 0x01, 0x00, 0x02, 0x05, 0x05, 0x00, 0x03, 0x07, 0x01, 0x01
        /*0010*/ 	.byte	0x02, 0x03, 0x00, 0x00, 0x02, 0x06, 0x01, 0x00, 0x04, 0x0b, 0x08, 0x00, 0x01, 0x00, 0x00, 0x00
        /*0020*/ 	.byte	0x00, 0x00, 0x00, 0x00


//--------------------- .nv.info._Z10softmax_v1PfS_ii --------------------------
	.section	.nv.info._Z10softmax_v1PfS_ii,"",@"SHT_CUDA_INFO"
	.sectionflags	@""
	.align	4


	//----- nvinfo : EIATTR_CUDA_API_VERSION
	.align		4
        /*0000*/ 	.byte	0x04, 0x37
        /*0002*/ 	.short	(.L_17 - .L_16)
.L_16:
        /*0004*/ 	.word	0x00000082


	//----- nvinfo : EIATTR_KPARAM_INFO
	.align		4
.L_17:
        /*0008*/ 	.byte	0x04, 0x17
        /*000a*/ 	.short	(.L_19 - .L_18)
.L_18:
        /*000c*/ 	.word	0x00000000
        /*0010*/ 	.short	0x0003
        /*0012*/ 	.short	0x0014
        /*0014*/ 	.byte	0x00, 0xf0, 0x11, 0x00


	//----- nvinfo : EIATTR_KPARAM_INFO
	.align		4
.L_19:
        /*0018*/ 	.byte	0x04, 0x17
        /*001a*/ 	.short	(.L_21 - .L_20)
.L_20:
        /*001c*/ 	.word	0x00000000
        /*0020*/ 	.short	0x0002
        /*0022*/ 	.short	0x0010
        /*0024*/ 	.byte	0x00, 0xf0, 0x11, 0x00


	//----- nvinfo : EIATTR_KPARAM_INFO
	.align		4
.L_21:
        /*0028*/ 	.byte	0x04, 0x17
        /*002a*/ 	.short	(.L_23 - .L_22)
.L_22:
        /*002c*/ 	.word	0x00000000
        /*0030*/ 	.short	0x0001
        /*0032*/ 	.short	0x0008
        /*0034*/ 	.byte	0x00, 0xf5, 0x21, 0x00


	//----- nvinfo : EIATTR_KPARAM_INFO
	.align		4
.L_23:
        /*0038*/ 	.byte	0x04, 0x17
        /*003a*/ 	.short	(.L_25 - .L_24)
.L_24:
        /*003c*/ 	.word	0x00000000
        /*0040*/ 	.short	0x0000
        /*0042*/ 	.short	0x0000
        /*0044*/ 	.byte	0x00, 0xf5, 0x21, 0x00


	//----- nvinfo : EIATTR_SPARSE_MMA_MASK
	.align		4
.L_25:
        /*0048*/ 	.byte	0x03, 0x50
        /*004a*/ 	.short	0x0000


	//----- nvinfo : EIATTR_MAXREG_COUNT
	.align		4
        /*004c*/ 	.byte	0x03, 0x1b
        /*004e*/ 	.short	0x00ff


	//----- nvinfo : EIATTR_NUM_BARRIERS
	.align		4
        /*0050*/ 	.byte	0x02, 0x4c
        /*0052*/ 	.byte	0x01
	.zero		1


	//----- nvinfo : EIATTR_MERCURY_ISA_VERSION
	.align		4
        /*0054*/ 	.byte	0x03, 0x5f
        /*0056*/ 	.short	0x0101


	//----- nvinfo : EIATTR_COOP_GROUP_MASK_REGIDS
	.align		4
        /*0058*/ 	.byte	0x04, 0x29
        /*005a*/ 	.short	(.L_27 - .L_26)


	//   ....[0]....
.L_26:
        /*005c*/ 	.word	0xffffffff


	//   ....[1]....
        /*0060*/ 	.word	0xffffffff


	//   ....[2]....
        /*0064*/ 	.word	0xffffffff


	//   ....[3]....
        /*0068*/ 	.word	0xffffffff


	//   ....[4]....
        /*006c*/ 	.word	0xffffffff


	//   ....[5]....
        /*0070*/ 	.word	0xffffffff


	//   ....[6]....
        /*0074*/ 	.word	0xffffffff


	//   ....[7]....
        /*0078*/ 	.word	0xffffffff


	//   ....[8]....
        /*007c*/ 	.word	0xffffffff


	//   ....[9]....
        /*0080*/ 	.word	0xffffffff


	//   ....[10]....
        /*0084*/ 	.word	0xffffffff


	//   ....[11]....
        /*0088*/ 	.word	0xffffffff


	//   ....[12]....
        /*008c*/ 	.word	0xffffffff


	//   ....[13]....
        /*0090*/ 	.word	0xffffffff


	//   ....[14]....
        /*0094*/ 	.word	0xffffffff


	//   ....[15]....
        /*0098*/ 	.word	0xffffffff


	//   ....[16]....
        /*009c*/ 	.word	0xffffffff


	//   ....[17]....
        /*00a0*/ 	.word	0xffffffff


	//   ....[18]....
        /*00a4*/ 	.word	0xffffffff


	//   ....[19]....
        /*00a8*/ 	.word	0xffffffff


	//   ....[20]....
        /*00ac*/ 	.word	0x0500000f


	//   ....[21]....
        /*00b0*/ 	.word	0x0500000f


	//   ....[22]....
        /*00b4*/ 	.word	0x0500000f


	//   ....[23]....
        /*00b8*/ 	.word	0x0500000f


	//   ....[24]....
        /*00bc*/ 	.word	0x0500000f


	//   ....[25]....
        /*00c0*/ 	.word	0x0500000f


	//   ....[26]....
        /*00c4*/ 	.word	0x0500000f


	//   ....[27]....
        /*00c8*/ 	.word	0x0500000f


	//   ....[28]....
        /*00cc*/ 	.word	0x0500000f


	//   ....[29]....
        /*00d0*/ 	.word	0x0500000f


	//----- nvinfo : EIATTR_COOP_GROUP_INSTR_OFFSETS
	.align		4
.L_27:
        /*00d4*/ 	.byte	0x04, 0x28
        /*00d6*/ 	.short	(.L_29 - .L_28)


	//   ....[0]....
.L_28:
        /*00d8*/ 	.word	0x000000a0


	//   ....[1]....
        /*00dc*/ 	.word	0x000000c0


	//   ....[2]....
        /*00e0*/ 	.word	0x000000e0


	//   ....[3]....
        /*00e4*/ 	.word	0x00000110


	//   ....[4]....
        /*00e8*/ 	.word	0x00000170


	//   ....[5]....
        /*00ec*/ 	.word	0x00000270


	//   ....[6]....
        /*00f0*/ 	.word	0x00000290


	//   ....[7]....
        /*00f4*/ 	.word	0x000002b0


	//   ....[8]....
        /*00f8*/ 	.word	0x000002d0


	//   ....[9]....
        /*00fc*/ 	.word	0x000002f0


	//   ....[10]....
        /*0100*/ 	.word	0x000004c0


	//   ....[11]....
        /*0104*/ 	.word	0x000004e0


	//   ....[12]....
        /*0108*/ 	.word	0x00000500


	//   ....[13]....
        /*010c*/ 	.word	0x00000520


	//   ....[14]....
        /*0110*/ 	.word	0x00000540


	//   ....[15]....
        /*0114*/ 	.word	0x000005f0


	//   ....[16]....
        /*0118*/ 	.word	0x00000610


	//   ....[17]....
        /*011c*/ 	.word	0x00000630


	//   ....[18]....
        /*0120*/ 	.word	0x00000650


	//   ....[19]....
        /*0124*/ 	.word	0x00000670


	//   ....[20]....
        /*0128*/ 	.word	0x000008e0


	//   ....[21]....
        /*012c*/ 	.word	0x00000950


	//   ....[22]....
        /*0130*/ 	.word	0x000009c0


	//   ....[23]....
        /*0134*/ 	.word	0x00000a30


	//   ....[24]....
        /*0138*/ 	.word	0x00000aa0


	//   ....[25]....
        /*013c*/ 	.word	0x00000b20


	//   ....[26]....
        /*0140*/ 	.word	0x00000b90


	//   ....[27]....
        /*0144*/ 	.word	0x00000c00


	//   ....[28]....
        /*0148*/ 	.word	0x00000c70


	//   ....[29]....
        /*014c*/ 	.word	0x00000ce0


	//----- nvinfo : EIATTR_VRC_CTA_INIT_COUNT
	.align		4
.L_29:
        /*0150*/ 	.byte	0x02, 0x4a
	.zero		1
	.zero		1


	//----- nvinfo : EIATTR_EXIT_INSTR_OFFSETS
	.align		4
        /*0154*/ 	.byte	0x04, 0x1c
        /*0156*/ 	.short	(.L_31 - .L_30)


	//   ....[0]....
.L_30:
        /*0158*/ 	.word	0x00000880


	//----- nvinfo : EIATTR_CRS_STACK_SIZE
	.align		4
.L_31:
        /*015c*/ 	.byte	0x04, 0x1e
        /*015e*/ 	.short	(.L_33 - .L_32)
.L_32:
        /*0160*/ 	.word	0x00000000


	//----- nvinfo : EIATTR_CBANK_PARAM_SIZE
	.align		4
.L_33:
        /*0164*/ 	.byte	0x03, 0x19
        /*0166*/ 	.short	0x0018


	//----- nvinfo : EIATTR_PARAM_CBANK
	.align		4
        /*0168*/ 	.byte	0x04, 0x0a
        /*016a*/ 	.short	(.L_35 - .L_34)
	.align		4
.L_34:
        /*016c*/ 	.word	index@(.nv.constant0._Z10softmax_v1PfS_ii)
        /*0170*/ 	.short	0x0380
        /*0172*/ 	.short	0x0018


	//----- nvinfo : EIATTR_SW_WAR
	.align		4
.L_35:
        /*0174*/ 	.byte	0x04, 0x36
        /*0176*/ 	.short	(.L_37 - .L_36)
.L_36:
        /*0178*/ 	.word	0x00000008
.L_37:


//--------------------- .nv.info._Z10softmax_v0PfS_ii --------------------------
	.section	.nv.info._Z10softmax_v0PfS_ii,"",@"SHT_CUDA_INFO"
	.sectionflags	@""
	.align	4


	//----- nvinfo : EIATTR_CUDA_API_VERSION
	.align		4
        /*0000*/ 	.byte	0x04, 0x37
        /*0002*/ 	.short	(.L_39 - .L_38)
.L_38:
        /*0004*/ 	.word	0x00000082


	//----- nvinfo : EIATTR_KPARAM_INFO
	.align		4
.L_39:
        /*0008*/ 	.byte	0x04, 0x17
        /*000a*/ 	.short	(.L_41 - .L_40)
.L_40:
        /*000c*/ 	.word	0x00000000
        /*0010*/ 	.short	0x0003
        /*0012*/ 	.short	0x0014
        /*0014*/ 	.byte	0x00, 0xf0, 0x11, 0x00


	//----- nvinfo : EIATTR_KPARAM_INFO
	.align		4
.L_41:
        /*0018*/ 	.byte	0x04, 0x17
        /*001a*/ 	.short	(.L_43 - .L_42)
.L_42:
        /*001c*/ 	.word	0x00000000
        /*0020*/ 	.short	0x0002
        /*0022*/ 	.short	0x0010
        /*0024*/ 	.byte	0x00, 0xf0, 0x11, 0x00


	//----- nvinfo : EIATTR_KPARAM_INFO
	.align		4
.L_43:
        /*0028*/ 	.byte	0x04, 0x17
        /*002a*/ 	.short	(.L_45 - .L_44)
.L_44:
        /*002c*/ 	.word	0x00000000
        /*0030*/ 	.short	0x0001
        /*0032*/ 	.short	0x0008
        /*0034*/ 	.byte	0x00, 0xf5, 0x21, 0x00


	//----- nvinfo : EIATTR_KPARAM_INFO
	.align		4
.L_45:
        /*0038*/ 	.byte	0x04, 0x17
        /*003a*/ 	.short	(.L_47 - .L_46)
.L_46:
        /*003c*/ 	.word	0x00000000
        /*0040*/ 	.short	0x0000
        /*0042*/ 	.short	0x0000
        /*0044*/ 	.byte	0x00, 0xf5, 0x21, 0x00


	//----- nvinfo : EIATTR_SPARSE_MMA_MASK
	.align		4
.L_47:
        /*0048*/ 	.byte	0x03, 0x50
        /*004a*/ 	.short	0x0000


	//----- nvinfo : EIATTR_MAXREG_COUNT
	.align		4
        /*004c*/ 	.byte	0x03, 0x1b
        /*004e*/ 	.short	0x00ff


	//----- nvinfo : EIATTR_NUM_BARRIERS
	.align		4
        /*0050*/ 	.byte	0x02, 0x4c
        /*0052*/ 	.byte	0x01
	.zero		1


	//----- nvinfo : EIATTR_MERCURY_ISA_VERSION
	.align		4
        /*0054*/ 	.byte	0x03, 0x5f
        /*0056*/ 	.short	0x0101


	//----- nvinfo : EIATTR_VRC_CTA_INIT_COUNT
	.align		4
        /*0058*/ 	.byte	0x02, 0x4a
	.zero		1
	.zero		1


	//----- nvinfo : EIATTR_EXIT_INSTR_OFFSETS
	.align		4
        /*005c*/ 	.byte	0x04, 0x1c
        /*005e*/ 	.short	(.L_49 - .L_48)


	//   ....[0]....
.L_48:
        /*0060*/ 	.word	0x00000040


	//   ....[1]....
        /*0064*/ 	.word	0x00000600


	//   ....[2]....
        /*0068*/ 	.word	0x000007c0


	//----- nvinfo : EIATTR_CRS_STACK_SIZE
	.align		4
.L_49:
        /*006c*/ 	.byte	0x04, 0x1e
        /*006e*/ 	.short	(.L_51 - .L_50)
.L_50:
        /*0070*/ 	.word	0x00000000


	//----- nvinfo : EIATTR_CBANK_PARAM_SIZE
	.align		4
.L_51:
        /*0074*/ 	.byte	0x03, 0x19
        /*0076*/ 	.short	0x0018


	//----- nvinfo : EIATTR_PARAM_CBANK
	.align		4
        /*0078*/ 	.byte	0x04, 0x0a
        /*007a*/ 	.short	(.L_53 - .L_52)
	.align		4
.L_52:
        /*007c*/ 	.word	index@(.nv.constant0._Z10softmax_v0PfS_ii)
        /*0080*/ 	.short	0x0380
        /*0082*/ 	.short	0x0018


	//----- nvinfo : EIATTR_SW_WAR
	.align		4
.L_53:
        /*0084*/ 	.byte	0x04, 0x36
        /*0086*/ 	.short	(.L_55 - .L_54)
.L_54:
        /*0088*/ 	.word	0x00000008
.L_55:


//--------------------- .nv.callgraph             --------------------------
	.section	.nv.callgraph,"",@"SHT_CUDA_CALLGRAPH"
	.align	4
	.sectionentsize	8
	.align		4
        /*0000*/ 	.word	0x00000000
	.align		4
        /*0004*/ 	.word	0xffffffff
	.align		4
        /*0008*/ 	.word	0x00000000
	.align		4
        /*000c*/ 	.word	0xfffffffe
	.align		4
        /*0010*/ 	.word	0x00000000
	.align		4
        /*0014*/ 	.word	0xfffffffd
	.align		4
        /*0018*/ 	.word	0x00000000
	.align		4
        /*001c*/ 	.word	0xfffffffc


//--------------------- .text._Z10softmax_v1PfS_ii --------------------------
	.section	.text._Z10softmax_v1PfS_ii,"ax",@progbits
	.align	128
        .global         _Z10softmax_v1PfS_ii
        .type           _Z10softmax_v1PfS_ii,@function
        .size           _Z10softmax_v1PfS_ii,(.L_x_54 - _Z10softmax_v1PfS_ii)
        .other          _Z10softmax_v1PfS_ii,@"STO_CUDA_ENTRY STV_DEFAULT"
_Z10softmax_v1PfS_ii:
.text._Z10softmax_v1PfS_ii:
[----:B------:R-:W-:Y:S01]  /*0000*/  LDC R1, c[0x0][0x37c] ;  /* 0x0000df00ff017b82 */ /* 0x000fe20000000800 */
[----:B------:R-:W0:Y:S07]  /*0010*/  S2R R0, SR_TID.X ;  /* 0x0000000000007919 */ /* 0x000e2e0000002100 */
[----:B------:R-:W1:Y:S01]  /*0020*/  LDC.64 R4, c[0x0][0x380] ;  /* 0x0000e000ff047b82 */ /* 0x000e620000000a00 */
[----:B------:R-:W0:Y:S01]  /*0030*/  LDCU UR6, c[0x0][0x360] ;  /* 0x00006c00ff0677ac */ /* 0x000e220008000800 */
[----:B------:R-:W0:Y:S01]  /*0040*/  S2R R3, SR_CTAID.X ;  /* 0x0000000000037919 */ /* 0x000e220000002500 */
[----:B------:R-:W2:Y:S01]  /*0050*/  LDCU.64 UR4, c[0x0][0x358] ;  /* 0x00006b00ff0477ac */ /* 0x000ea20008000a00 */
[----:B0-----:R-:W-:-:S04]  /*0060*/  IMAD R2, R3, UR6, R0 ;  /* 0x0000000603027c24 */ /* 0x001fc8000f8e0200 */
[----:B-1----:R-:W-:-:S05]  /*0070*/  IMAD.WIDE R4, R2, 0x4, R4 ;  /* 0x0000000402047825 */ /* 0x002fca00078e0204 */
[----:B--2---:R-:W2:Y:S01]  /*0080*/  LDG.E R6, desc[UR4][R4.64] ;  /* 0x0000000404067981 */ /* 0x004ea2000c1e1900 */
[----:B------:R-:W-:-:S03]  /*0090*/  PLOP3.LUT P1, PT, PT, PT, PT, 0x8, 0x80 ;  /* 0x000000000080781c */ /* 0x000fc60003f2e170 */
[----:B--2---:R-:W0:Y:S02]  /*00a0*/  SHFL.DOWN PT, R3, R6, 0x10, 0x1f ;  /* 0x0a001f0006037f89 */ /* 0x004e2400000e0000 */
[----:B0-----:R-:W-:-:S05]  /*00b0*/  FMNMX R7, R6, R3, !PT ;  /* 0x0000000306077209 */ /* 0x001fca0007800000 */
[----:B------:R-:W0:Y:S02]  /*00c0*/  SHFL.DOWN PT, R8, R7, 0x8, 0x1f ;  /* 0x09001f0007087f89 */ /* 0x000e2400000e0000 */
[----:B0-----:R-:W-:-:S05]  /*00d0*/  FMNMX R8, R7, R8, !PT ;  /* 0x0000000807087209 */ /* 0x001fca0007800000 */
[----:B------:R-:W0:Y:S02]  /*00e0*/  SHFL.DOWN PT, R3, R8, 0x4, 0x1f ;  /* 0x08801f0008037f89 */ /* 0x000e2400000e0000 */
[----:B0-----:R-:W-:Y:S02]  /*00f0*/  FMNMX R9, R8, R3, !PT ;  /* 0x0000000308097209 */ /* 0x001fe40007800000 */
[----:B------:R-:W-:-:S03]  /*0100*/  LOP3.LUT P0, R3, R0, 0x1f, RZ, 0xc0, !PT ;  /* 0x0000001f00037812 */ /* 0x000fc6000780c0ff */
[----:B------:R-:W0:Y:S10]  /*0110*/  SHFL.DOWN PT, R10, R9, 0x2, 0x1f ;  /* 0x08401f00090a7f89 */ /* 0x000e3400000e0000 */
[----:B------:R-:W1:Y:S01]  /*0120*/  @!P0 S2R R13, SR_CgaCtaId ;  /* 0x00000000000d8919 */ /* 0x000e620000008800 */
[----:B------:R-:W-:-:S05]  /*0130*/  @!P0 MOV R6, 0x400 ;  /* 0x0000040000068802 */ /* 0x000fca0000000f00 */
[----:B------:R-:W-:Y:S01]  /*0140*/  @!P0 VIADD R12, R6, 0x8 ;  /* 0x00000008060c8836 */ /* 0x000fe20000000000 */
[----:B------:R-:W-:Y:S02]  /*0150*/  SHF.R.U32.HI R6, RZ, 0x5, R0 ;  /* 0x00000005ff067819 */ /* 0x000fe40000011600 */
[----:B0-----:R-:W-:-:S05]  /*0160*/  FMNMX R10, R9, R10, !PT ;  /* 0x0000000a090a7209 */ /* 0x001fca0007800000 */
[----:B------:R-:W0:Y:S01]  /*0170*/  SHFL.DOWN PT, R11, R10, 0x1, 0x1f ;  /* 0x08201f000a0b7f89 */ /* 0x000e2200000e0000 */
[----:B-1----:R-:W-:-:S05]  /*0180*/  @!P0 LEA R7, R13, R12, 0x18 ;  /* 0x0000000c0d078211 */ /* 0x002fca00078ec0ff */
[----:B------:R-:W-:Y:S01]  /*0190*/  @!P0 IMAD R8, R6, 0x4, R7 ;  /* 0x0000000406088824 */ /* 0x000fe200078e0207 */
[----:B0-----:R-:W-:-:S05]  /*01a0*/  FMNMX R11, R10, R11, !PT ;  /* 0x0000000b0a0b7209 */ /* 0x001fca0007800000 */
[----:B------:R0:W-:Y:S01]  /*01b0*/  @!P0 STS [R8], R11 ;  /* 0x0000000b08008388 */ /* 0x0001e20000000800 */
[----:B------:R-:W-:Y:S01]  /*01c0*/  BAR.SYNC.DEFER_BLOCKING 0x0 ;  /* 0x0000000000007b1d */ /* 0x000fe20000010000 */
[----:B------:R-:W-:-:S13]  /*01d0*/  ISETP.GT.U32.AND P0, PT, R0, 0x1f, PT ;  /* 0x0000001f0000780c */ /* 0x000fda0003f04070 */
[----:B0-----:R-:W-:Y:S05]  /*01e0*/  @P0 BRA `(.L_x_0) ;  /* 0x0000000000580947 */ /* 0x001fea0003800000 */
[----:B------:R-:W0:Y:S01]  /*01f0*/  S2R R14, SR_CgaCtaId ;  /* 0x00000000000e7919 */ /* 0x000e220000008800 */
[----:B------:R-:W-:Y:S01]  /*0200*/  MOV R13, 0x400 ;  /* 0x00000400000d7802 */ /* 0x000fe20000000f00 */
[----:B------:R-:W-:-:S04]  /*0210*/  UMOV UR6, 0xffffffff ;  /* 0xffffffff00067882 */ /* 0x000fc80000000000 */
[----:B------:R-:W-:-:S05]  /*0220*/  VIADD R7, R13, 0x8 ;  /* 0x000000080d077836 */ /* 0x000fca0000000000 */
[----:B0-----:R-:W-:-:S05]  /*0230*/  LEA R8, R14, R7, 0x18 ;  /* 0x000000070e087211 */ /* 0x001fca00078ec0ff */
[----:B------:R-:W-:-:S06]  /*0240*/  IMAD R7, R3, 0x4, R8 ;  /* 0x0000000403077824 */ /* 0x000fcc00078e0208 */
[----:B------:R-:W0:Y:S01]  /*0250*/  LDS R7, [R7] ;  /* 0x0000000007077984 */ /* 0x000e220000000800 */
[----:B------:R-:W-:Y:S05]  /*0260*/  BRA.DIV UR6, `(.L_x_1) ;  /* 0x0000000606887947 */ /* 0x000fea000b800000 */
[----:B0-----:R-:W0:Y:S02]  /*0270*/  SHFL.DOWN PT, R8, R7, 0x10, 0x1f ;  /* 0x0a001f0007087f89 */ /* 0x001e2400000e0000 */
[----:B0-----:R-:W-:-:S05]  /*0280*/  FMNMX R8, R7, R8, !PT ;  /* 0x0000000807087209 */ /* 0x001fca0007800000 */
[----:B------:R-:W0:Y:S02]  /*0290*/  SHFL.DOWN PT, R9, R8, 0x8, 0x1f ;  /* 0x09001f0008097f89 */ /* 0x000e2400000e0000 */
[----:B0-----:R-:W-:-:S05]  /*02a0*/  FMNMX R9, R8, R9, !PT ;  /* 0x0000000908097209 */ /* 0x001fca0007800000 */
[----:B------:R-:W0:Y:S02]  /*02b0*/  SHFL.DOWN PT, R10, R9, 0x4, 0x1f ;  /* 0x08801f00090a7f89 */ /* 0x000e2400000e0000 */
[----:B0-----:R-:W-:-:S05]  /*02c0*/  FMNMX R10, R9, R10, !PT ;  /* 0x0000000a090a7209 */ /* 0x001fca0007800000 */
[----:B------:R-:W0:Y:S02]  /*02d0*/  SHFL.DOWN PT, R11, R10, 0x2, 0x1f ;  /* 0x08401f000a0b7f89 */ /* 0x000e2400000e0000 */
[----:B0-----:R-:W-:-:S05]  /*02e0*/  FMNMX R11, R10, R11, !PT ;  /* 0x0000000b0a0b7209 */ /* 0x001fca0007800000 */
[----:B------:R0:W1:Y:S02]  /*02f0*/  SHFL.DOWN PT, R12, R11, 0x1, 0x1f ;  /* 0x08201f000b0c7f89 */ /* 0x00006400000e0000 */
.L_x_12:
[----:B------:R-:W-:Y:S02]  /*0300*/  ISETP.NE.AND P2, PT, R0, RZ, PT ;  /* 0x000000ff0000720c */ /* 0x000fe40003f45270 */
[----:B-1----:R-:W-:-:S11]  /*0310*/  FMNMX R12, R11, R12, !PT ;  /* 0x0000000c0b0c7209 */ /* 0x002fd60007800000 */
[----:B------:R-:W-:Y:S02]  /*0320*/  @!P2 LEA R7, R14, R13, 0x18 ;  /* 0x0000000d0e07a211 */ /* 0x000fe400078ec0ff */
[----:B------:R-:W-:-:S03]  /*0330*/  @!P2 PLOP3.LUT P1, PT, PT, PT, PT, 0x80, 0x8 ;  /* 0x000000000008a81c */ /* 0x000fc60003f2f070 */
[----:B------:R1:W-:Y:S10]  /*0340*/  @!P2 STS [R7], R12 ;  /* 0x0000000c0700a388 */ /* 0x0003f40000000800 */
.L_x_0:
[----:B------:R-:W-:Y:S05]  /*0350*/  WARPSYNC.ALL ;  /* 0x0000000000007948 */ /* 0x000fea0003800000 */
[----:B------:R-:W-:Y:S01]  /*0360*/  ISETP.NE.AND P2, PT, R3, RZ, PT ;  /* 0x000000ff0300720c */ /* 0x000fe20003f45270 */
[----:B------:R-:W-:Y:S06]  /*0370*/  BAR.SYNC.DEFER_BLOCKING 0x0 ;  /* 0x0000000000007b1d */ /* 0x000fec0000010000 */
[----:B------:R-:W2:Y:S01]  /*0380*/  LDG.E R10, desc[UR4][R4.64] ;  /* 0x00000004040a7981 */ /* 0x000ea2000c1e1900 */
[----:B------:R-:W-:Y:S01]  /*0390*/  MOV R8, 0x400 ;  /* 0x0000040000087802 */ /* 0x000fe20000000f00 */
[----:B------:R-:W-:Y:S01]  /*03a0*/  HFMA2 R0, -RZ, RZ, 0.96630859375, -0.0022525787353515625 ;  /* 0x3bbb989dff007431 */ /* 0x000fe200000001ff */
[----:B------:R-:W-:Y:S01]  /*03b0*/  BSSY B0, `(.L_x_2) ;  /* 0x000002e000007945 */ /* 0x000fe20003800000 */
[----:B-1----:R-:W1:Y:S02]  /*03c0*/  S2R R7, SR_CgaCtaId ;  /* 0x0000000000077919 */ /* 0x002e640000008800 */
[----:B------:R-:W-:Y:S01]  /*03d0*/  @!P2 VIADD R18, R8, 0x48 ;  /* 0x000000480812a836 */ /* 0x000fe20000000000 */
[----:B-1----:R-:W-:-:S04]  /*03e0*/  LEA R9, R7, R8, 0x18 ;  /* 0x0000000807097211 */ /* 0x002fc800078ec0ff */
[----:B------:R-:W-:Y:S01]  /*03f0*/  @!P2 LEA R17, R7, R18, 0x18 ;  /* 0x000000120711a211 */ /* 0x000fe200078ec0ff */
[----:B0-----:R-:W2:Y:S04]  /*0400*/  LDS R11, [R9] ;  /* 0x00000000090b7984 */ /* 0x001ea80000000800 */
[----:B------:R-:W-:Y:S02]  /*0410*/  @!P2 IMAD R17, R6, 0x4, R17 ;  /* 0x000000040611a824 */ /* 0x000fe400078e0211 */
[----:B--2---:R-:W-:Y:S01]  /*0420*/  FADD R11, R10, -R11 ;  /* 0x8000000b0a0b7221 */ /* 0x004fe20000000000 */
[----:B------:R-:W-:-:S03]  /*0430*/  IMAD.MOV.U32 R10, RZ, RZ, 0x437c0000 ;  /* 0x437c0000ff0a7424 */ /* 0x000fc600078e00ff */
[----:B------:R-:W-:-:S04]  /*0440*/  FFMA.SAT R13, R11, R0, 0.5 ;  /* 0x3f0000000b0d7423 */ /* 0x000fc80000002000 */
[----:B------:R-:W-:-:S04]  /*0450*/  FFMA.RM R13, R13, R10, 12582913 ;  /* 0x4b4000010d0d7423 */ /* 0x000fc8000000400a */
[C---:B------:R-:W-:Y:S01]  /*0460*/  FADD R12, R13.reuse, -12583039 ;  /* 0xcb40007f0d0c7421 */ /* 0x040fe20000000000 */
[----:B------:R-:W-:-:S03]  /*0470*/  IMAD.SHL.U32 R13, R13, 0x800000, RZ ;  /* 0x008000000d0d7824 */ /* 0x000fc600078e00ff */
[----:B------:R-:W-:-:S04]  /*0480*/  FFMA R12, R11, 1.4426950216293334961, -R12 ;  /* 0x3fb8aa3b0b0c7823 */ /* 0x000fc8000000080c */
[----:B------:R-:W-:-:S06]  /*0490*/  FFMA R12, R11, 1.925963033500011079e-08, R12 ;  /* 0x32a570600b0c7823 */ /* 0x000fcc000000000c */
[----:B------:R-:W0:Y:S02]  /*04a0*/  MUFU.EX2 R12, R12 ;  /* 0x0000000c000c7308 */ /* 0x000e240000000800 */
[----:B0-----:R-:W-:-:S05]  /*04b0*/  FMUL R13, R13, R12 ;  /* 0x0000000c0d0d7220 */ /* 0x001fca0000400000 */
[----:B------:R-:W0:Y:S02]  /*04c0*/  SHFL.DOWN PT, R14, R13, 0x10, 0x1f ;  /* 0x0a001f000d0e7f89 */ /* 0x000e2400000e0000 */
[----:B0-----:R-:W-:-:S05]  /*04d0*/  FMNMX R14, R13, R14, !PT ;  /* 0x0000000e0d0e7209 */ /* 0x001fca0007800000 */
        /* <DEDUP_REMOVED lines=8> */
[----:B------:R0:W-:Y:S01]  /*0560*/  @!P2 STS [R17], R12 ;  /* 0x0000000c1100a388 */ /* 0x0001e20000000800 */
[----:B------:R-:W-:Y:S06]  /*0570*/  BAR.SYNC.DEFER_BLOCKING 0x0 ;  /* 0x0000000000007b1d */ /* 0x000fec0000010000 */
[----:B------:R-:W-:Y:S05]  /*0580*/  @P0 BRA `(.L_x_3) ;  /* 0x0000000000400947 */ /* 0x000fea0003800000 */
[----:B------:R-:W-:Y:S01]  /*0590*/  IADD3 R8, PT, PT, R8, 0x48, RZ ;  /* 0x0000004808087810 */ /* 0x000fe20007ffe0ff */
[----:B------:R-:W-:-:S03]  /*05a0*/  UMOV UR6, 0xffffffff ;  /* 0xffffffff00067882 */ /* 0x000fc60000000000 */
[----:B------:R-:W-:-:S05]  /*05b0*/  LEA R8, R7, R8, 0x18 ;  /* 0x0000000807087211 */ /* 0x000fca00078ec0ff */
[----:B------:R-:W-:-:S06]  /*05c0*/  IMAD R3, R3, 0x4, R8 ;  /* 0x0000000403037824 */ /* 0x000fcc00078e0208 */
[----:B------:R-:W1:Y:S01]  /*05d0*/  LDS R3, [R3] ;  /* 0x0000000003037984 */ /* 0x000e620000000800 */
[----:B------:R-:W-:Y:S05]  /*05e0*/  BRA.DIV UR6, `(.L_x_4) ;  /* 0x0000000606387947 */ /* 0x000fea000b800000 */
[----:B-1----:R-:W1:Y:S02]  /*05f0*/  SHFL.DOWN PT, R6, R3, 0x10, 0x1f ;  /* 0x0a001f0003067f89 */ /* 0x002e6400000e0000 */
[----:B-1----:R-:W-:-:S05]  /*0600*/  FADD R6, R3, R6 ;  /* 0x0000000603067221 */ /* 0x002fca0000000000 */
[----:B------:R-:W1:Y:S02]  /*0610*/  SHFL.DOWN PT, R7, R6, 0x8, 0x1f ;  /* 0x09001f0006077f89 */ /* 0x000e6400000e0000 */
[----:B-1----:R-:W-:-:S05]  /*0620*/  FADD R7, R6, R7 ;  /* 0x0000000706077221 */ /* 0x002fca0000000000 */
[----:B------:R-:W1:Y:S02]  /*0630*/  SHFL.DOWN PT, R8, R7, 0x4, 0x1f ;  /* 0x08801f0007087f89 */ /* 0x000e6400000e0000 */
[----:B-1----:R-:W-:-:S05]  /*0640*/  FADD R8, R7, R8 ;  /* 0x0000000807087221 */ /* 0x002fca0000000000 */
[----:B------:R-:W1:Y:S02]  /*0650*/  SHFL.DOWN PT, R11, R8, 0x2, 0x1f ;  /* 0x08401f00080b7f89 */ /* 0x000e6400000e0000 */
[----:B-1----:R-:W-:-:S05]  /*0660*/  FADD R11, R8, R11 ;  /* 0x0000000b080b7221 */ /* 0x002fca0000000000 */
[----:B0-----:R0:W1:Y:S02]  /*0670*/  SHFL.DOWN PT, R12, R11, 0x1, 0x1f ;  /* 0x08201f000b0c7f89 */ /* 0x00106400000e0000 */
.L_x_18:
[----:B-1----:R-:W-:-:S07]  /*0680*/  FADD R12, R11, R12 ;  /* 0x0000000c0b0c7221 */ /* 0x002fce0000000000 */
.L_x_3:
[----:B------:R-:W-:Y:S05]  /*0690*/  BSYNC B0 ;  /* 0x0000000000007941 */ /* 0x000fea0003800000 */
.L_x_2:
[----:B------:R-:W-:Y:S01]  /*06a0*/  @P1 STS [R9+0x4], R12 ;  /* 0x0000040c09001388 */ /* 0x000fe20000000800 */
[----:B------:R-:W-:Y:S05]  /*06b0*/  WARPSYNC.ALL ;  /* 0x0000000000007948 */ /* 0x000fea0003800000 */
[----:B------:R-:W-:Y:S06]  /*06c0*/  BAR.SYNC.DEFER_BLOCKING 0x0 ;  /* 0x0000000000007b1d */ /* 0x000fec0000010000 */
[----:B------:R-:W2:Y:S01]  /*06d0*/  LDG.E R5, desc[UR4][R4.64] ;  /* 0x0000000404057981 */ /* 0x000ea2000c1e1900 */
[----:B------:R-:W-:Y:S03]  /*06e0*/  BSSY.RECONVERGENT B0, `(.L_x_5) ;  /* 0x0000016000007945 */ /* 0x000fe60003800200 */
[----:B------:R-:W1:Y:S02]  /*06f0*/  LDS.64 R8, [R9] ;  /* 0x0000000009087984 */ /* 0x000e640000000a00 */
[----:B-1----:R-:W1:Y:S01]  /*0700*/  MUFU.RCP R6, R9 ;  /* 0x0000000900067308 */ /* 0x002e620000001000 */
[----:B--2---:R-:W-:Y:S01]  /*0710*/  FADD R3, R5, -R8 ;  /* 0x8000000805037221 */ /* 0x004fe20000000000 */
[----:B-1----:R-:W-:-:S03]  /*0720*/  FFMA R5, R6, -R9, 1 ;  /* 0x3f80000006057423 */ /* 0x002fc60000000809 */
[----:B------:R-:W-:Y:S01]  /*0730*/  FFMA.SAT R7, R3, R0, 0.5 ;  /* 0x3f00000003077423 */ /* 0x000fe20000002000 */
[----:B------:R-:W-:-:S03]  /*0740*/  FFMA R5, R6, R5, R6 ;  /* 0x0000000506057223 */ /* 0x000fc60000000006 */
[----:B------:R-:W-:-:S04]  /*0750*/  FFMA.RM R7, R7, R10, 12582913 ;  /* 0x4b40000107077423 */ /* 0x000fc8000000400a */
[----:B------:R-:W-:-:S04]  /*0760*/  FADD R0, R7, -12583039 ;  /* 0xcb40007f07007421 */ /* 0x000fc80000000000 */
[----:B------:R-:W-:-:S04]  /*0770*/  FFMA R0, R3, 1.4426950216293334961, -R0 ;  /* 0x3fb8aa3b03007823 */ /* 0x000fc80000000800 */
[----:B------:R-:W-:Y:S01]  /*0780*/  FFMA R3, R3, 1.925963033500011079e-08, R0 ;  /* 0x32a5706003037823 */ /* 0x000fe20000000000 */
[----:B------:R-:W-:-:S05]  /*0790*/  IMAD.SHL.U32 R0, R7, 0x800000, RZ ;  /* 0x0080000007007824 */ /* 0x000fca00078e00ff */
[----:B------:R-:W1:Y:S02]  /*07a0*/  MUFU.EX2 R3, R3 ;  /* 0x0000000300037308 */ /* 0x000e640000000800 */
[----:B-1----:R-:W-:-:S06]  /*07b0*/  FMUL R0, R0, R3 ;  /* 0x0000000300007220 */ /* 0x002fcc0000400000 */
[----:B------:R-:W1:Y:S01]  /*07c0*/  FCHK P0, R0, R9 ;  /* 0x0000000900007302 */ /* 0x000e620000000000 */
[----:B------:R-:W-:-:S04]  /*07d0*/  FFMA R4, R0, R5, RZ ;  /* 0x0000000500047223 */ /* 0x000fc800000000ff */
[----:B------:R-:W-:-:S04]  /*07e0*/  FFMA R6, R4, -R9, R0 ;  /* 0x8000000904067223 */ /* 0x000fc80000000000 */
[----:B------:R-:W-:Y:S01]  /*07f0*/  FFMA R7, R5, R6, R4 ;  /* 0x0000000605077223 */ /* 0x000fe20000000004 */
[----:B-1----:R-:W-:Y:S06]  /*0800*/  @!P0 BRA `(.L_x_6) ;  /* 0x00000000000c8947 */ /* 0x002fec0003800000 */
[----:B------:R-:W-:-:S07]  /*0810*/  MOV R4, 0x830 ;  /* 0x0000083000047802 */ /* 0x000fce0000000f00 */
[----:B0-----:R-:W-:Y:S05]  /*0820*/  CALL.REL.NOINC `($__internal_0_$__cuda_sm3x_div_rn_noftz_f32_slowpath) ;  /* 0x0000000400387944 */ /* 0x001fea0003c00000 */
[----:B------:R-:W-:-:S07]  /*0830*/  IMAD.MOV.U32 R7, RZ, RZ, R0 ;  /* 0x000000ffff077224 */ /* 0x000fce00078e0000 */
.L_x_6:
[----:B------:R-:W-:Y:S05]  /*0840*/  BSYNC.RECONVERGENT B0 ;  /* 0x0000000000007941 */ /* 0x000fea0003800200 */
.L_x_5:
[----:B------:R-:W1:Y:S02]  /*0850*/  LDC.64 R4, c[0x0][0x388] ;  /* 0x0000e200ff047b82 */ /* 0x000e640000000a00 */
[----:B-1----:R-:W-:-:S05]  /*0860*/  IMAD.WIDE R2, R2, 0x4, R4 ;  /* 0x0000000402027825 */ /* 0x002fca00078e0204 */
[----:B------:R-:W-:Y:S01]  /*0870*/  STG.E desc[UR4][R2.64], R7 ;  /* 0x0000000702007986 */ /* 0x000fe2000c101904 */
[----:B------:R-:W-:Y:S05]  /*0880*/  EXIT ;  /* 0x000000000000794d */ /* 0x000fea0003800000 */
.L_x_1:
[----:B0-----:R-:W-:Y:S01]  /*0890*/  IMAD.MOV.U32 R16, RZ, RZ, R7 ;  /* 0x000000ffff107224 */ /* 0x001fe200078e0007 */
[----:B------:R-:W-:Y:S01]  /*08a0*/  MOV R17, 0x10 ;  /* 0x0000001000117802 */ /* 0x000fe20000000f00 */
[----:B------:R-:W-:Y:S02]  /*08b0*/  IMAD.MOV.U32 R18, RZ, RZ, 0x1f ;  /* 0x0000001fff127424 */ /* 0x000fe400078e00ff */
[----:B------:R-:W-:-:S07]  /*08c0*/  IMAD.MOV.U32 R15, RZ, RZ, -0x1 ;  /* 0xffffffffff0f7424 */ /* 0x000fce00078e00ff */
[----:B------:R-:W-:Y:S05]  /*08d0*/  WARPSYNC.COLLECTIVE R15, `(.L_x_7) ;  /* 0x000000000f087348 */ /* 0x000fea0003c00000 */
[----:B------:R0:W1:Y:S02]  /*08e0*/  SHFL.DOWN P2, R12, R16, R17, R18 ;  /* 0x08000011100c7389 */ /* 0x0000640000040012 */
[----:B01----:R-:W-:Y:S05]  /*08f0*/  ENDCOLLECTIVE ;  /* 0x000000000000791b */ /* 0x003fea0003800000 */
.L_x_7:
[----:B------:R-:W-:Y:S02]  /*0900*/  HFMA2 R17, -RZ, RZ, 0, 4.76837158203125e-07 ;  /* 0x00000008ff117431 */ /* 0x000fe400000001ff */
[----:B------:R-:W-:-:S05]  /*0910*/  IMAD.MOV.U32 R8, RZ, RZ, R12 ;  /* 0x000000ffff087224 */ /* 0x000fca00078e000c */
[----:B------:R-:W-:-:S05]  /*0920*/  FMNMX R8, R7, R8, !PT ;  /* 0x0000000807087209 */ /* 0x000fca0007800000 */
[----:B------:R-:W-:-:S07]  /*0930*/  IMAD.MOV.U32 R16, RZ, RZ, R8 ;  /* 0x000000ffff107224 */ /* 0x000fce00078e0008 */
[----:B------:R-:W-:Y:S05]  /*0940*/  WARPSYNC.COLLECTIVE R15, `(.L_x_8) ;  /* 0x000000000f087348 */ /* 0x000fea0003c00000 */
[----:B------:R0:W1:Y:S02]  /*0950*/  SHFL.DOWN P2, R12, R16, R17, R18 ;  /* 0x08000011100c7389 */ /* 0x0000640000040012 */
[----:B01----:R-:W-:Y:S05]  /*0960*/  ENDCOLLECTIVE ;  /* 0x000000000000791b */ /* 0x003fea0003800000 */
.L_x_8:
[----:B------:R-:W-:Y:S02]  /*0970*/  IMAD.MOV.U32 R17, RZ, RZ, 0x4 ;  /* 0x00000004ff117424 */ /* 0x000fe400078e00ff */
[----:B------:R-:W-:-:S05]  /*0980*/  IMAD.MOV.U32 R9, RZ, RZ, R12 ;  /* 0x000000ffff097224 */ /* 0x000fca00078e000c */
[----:B------:R-:W-:-:S05]  /*0990*/  FMNMX R9, R8, R9, !PT ;  /* 0x0000000908097209 */ /* 0x000fca0007800000 */
[----:B------:R-:W-:-:S07]  /*09a0*/  IMAD.MOV.U32 R16, RZ, RZ, R9 ;  /* 0x000000ffff107224 */ /* 0x000fce00078e0009 */
[----:B------:R-:W-:Y:S05]  /*09b0*/  WARPSYNC.COLLECTIVE R15, `(.L_x_9) ;  /* 0x000000000f087348 */ /* 0x000fea0003c00000 */
[----:B------:R0:W1:Y:S02]  /*09c0*/  SHFL.DOWN P2, R12, R16, R17, R18 ;  /* 0x08000011100c7389 */ /* 0x0000640000040012 */
[----:B01----:R-:W-:Y:S05]  /*09d0*/  ENDCOLLECTIVE ;  /* 0x000000000000791b */ /* 0x003fea0003800000 */
.L_x_9:
[----:B------:R-:W-:Y:S02]  /*09e0*/  IMAD.MOV.U32 R17, RZ, RZ, 0x2 ;  /* 0x00000002ff117424 */ /* 0x000fe400078e00ff */
[----:B------:R-:W-:-:S05]  /*09f0*/  IMAD.MOV.U32 R10, RZ, RZ, R12 ;  /* 0x000000ffff0a7224 */ /* 0x000fca00078e000c */
[----:B------:R-:W-:-:S04]  /*0a00*/  FMNMX R10, R9, R10, !PT ;  /* 0x0000000a090a7209 */ /* 0x000fc80007800000 */
[----:B------:R-:W-:-:S07]  /*0a10*/  MOV R16, R10 ;  /* 0x0000000a00107202 */ /* 0x000fce0000000f00 */
[----:B------:R-:W-:Y:S05]  /*0a20*/  WARPSYNC.COLLECTIVE R15, `(.L_x_10) ;  /* 0x000000000f087348 */ /* 0x000fea0003c00000 */
[----:B------:R0:W1:Y:S02]  /*0a30*/  SHFL.DOWN P2, R12, R16, R17, R18 ;  /* 0x08000011100c7389 */ /* 0x0000640000040012 */
[----:B01----:R-:W-:Y:S05]  /*0a40*/  ENDCOLLECTIVE ;  /* 0x000000000000791b */ /* 0x003fea0003800000 */
.L_x_10:
[----:B------:R-:W-:Y:S02]  /*0a50*/  HFMA2 R17, -RZ, RZ, 0, 5.9604644775390625e-08 ;  /* 0x00000001ff117431 */ /* 0x000fe400000001ff */
[----:B------:R-:W-:-:S05]  /*0a60*/  IMAD.MOV.U32 R11, RZ, RZ, R12 ;  /* 0x000000ffff0b7224 */ /* 0x000fca00078e000c */
[----:B------:R-:W-:-:S05]  /*0a70*/  FMNMX R11, R10, R11, !PT ;  /* 0x0000000b0a0b7209 */ /* 0x000fca0007800000 */
[----:B------:R-:W-:-:S07]  /*0a80*/  IMAD.MOV.U32 R16, RZ, RZ, R11 ;  /* 0x000000ffff107224 */ /* 0x000fce00078e000b */
[----:B------:R-:W-:Y:S05]  /*0a90*/  WARPSYNC.COLLECTIVE R15, `(.L_x_11) ;  /* 0x000000000f087348 */ /* 0x000fea0003c00000 */
[----:B------:R0:W1:Y:S02]  /*0aa0*/  SHFL.DOWN P2, R12, R16, R17, R18 ;  /* 0x08000011100c7389 */ /* 0x0000640000040012 */
[----:B01----:R-:W-:Y:S05]  /*0ab0*/  ENDCOLLECTIVE ;  /* 0x000000000000791b */ /* 0x003fea0003800000 */
.L_x_11:
[----:B------:R-:W-:Y:S05]  /*0ac0*/  BRA `(.L_x_12) ;  /* 0xfffffff8000c7947 */ /* 0x000fea000383ffff */
.L_x_4:
[----:B-1----:R-:W-:Y:S01]  /*0ad0*/  IMAD.MOV.U32 R16, RZ, RZ, R3 ;  /* 0x000000ffff107224 */ /* 0x002fe200078e0003 */
[----:B------:R-:W-:Y:S01]  /*0ae0*/  MOV R15, 0xffffffff ;  /* 0xffffffff000f7802 */ /* 0x000fe20000000f00 */
[----:B0-----:R-:W-:Y:S02]  /*0af0*/  IMAD.MOV.U32 R17, RZ, RZ, 0x10 ;  /* 0x00000010ff117424 */ /* 0x001fe400078e00ff */
[----:B------:R-:W-:-:S07]  /*0b00*/  IMAD.MOV.U32 R18, RZ, RZ, 0x1f ;  /* 0x0000001fff127424 */ /* 0x000fce00078e00ff */
[----:B------:R-:W-:Y:S05]  /*0b10*/  WARPSYNC.COLLECTIVE R15, `(.L_x_13) ;  /* 0x000000000f087348 */ /* 0x000fea0003c00000 */
[----:B------:R0:W1:Y:S02]  /*0b20*/  SHFL.DOWN P2, R12, R16, R17, R18 ;  /* 0x08000011100c7389 */ /* 0x0000640000040012 */
[----:B01----:R-:W-:Y:S05]  /*0b30*/  ENDCOLLECTIVE ;  /* 0x000000000000791b */ /* 0x003fea0003800000 */
.L_x_13:
[----:B------:R-:W-:Y:S02]  /*0b40*/  IMAD.MOV.U32 R17, RZ, RZ, 0x8 ;  /* 0x00000008ff117424 */ /* 0x000fe400078e00ff */
[----:B------:R-:W-:-:S04]  /*0b50*/  IMAD.MOV.U32 R6, RZ, RZ, R12 ;  /* 0x000000ffff067224 */ /* 0x000fc800078e000c */
[----:B------:R-:W-:-:S04]  /*0b60*/  FADD R6, R3, R6 ;  /* 0x0000000603067221 */ /* 0x000fc80000000000 */
[----:B------:R-:W-:-:S07]  /*0b70*/  IMAD.MOV.U32 R16, RZ, RZ, R6 ;  /* 0x000000ffff107224 */ /* 0x000fce00078e0006 */
[----:B------:R-:W-:Y:S05]  /*0b80*/  WARPSYNC.COLLECTIVE R15, `(.L_x_14) ;  /* 0x000000000f087348 */ /* 0x000fea0003c00000 */
[----:B------:R0:W1:Y:S02]  /*0b90*/  SHFL.DOWN P2, R12, R16, R17, R18 ;  /* 0x08000011100c7389 */ /* 0x0000640000040012 */
[----:B01----:R-:W-:Y:S05]  /*0ba0*/  ENDCOLLECTIVE ;  /* 0x000000000000791b */ /* 0x003fea0003800000 */
.L_x_14:
[----:B------:R-:W-:Y:S01]  /*0bb0*/  IMAD.MOV.U32 R17, RZ, RZ, 0x4 ;  /* 0x00000004ff117424 */ /* 0x000fe200078e00ff */
[----:B------:R-:W-:-:S05]  /*0bc0*/  MOV R7, R12 ;  /* 0x0000000c00077202 */ /* 0x000fca0000000f00 */
[----:B------:R-:W-:-:S04]  /*0bd0*/  FADD R7, R6, R7 ;  /* 0x0000000706077221 */ /* 0x000fc80000000000 */
[----:B------:R-:W-:-:S07]  /*0be0*/  IMAD.MOV.U32 R16, RZ, RZ, R7 ;  /* 0x000000ffff107224 */ /* 0x000fce00078e0007 */
[----:B------:R-:W-:Y:S05]  /*0bf0*/  WARPSYNC.COLLECTIVE R15, `(.L_x_15) ;  /* 0x000000000f087348 */ /* 0x000fea0003c00000 */
[----:B------:R0:W1:Y:S02]  /*0c00*/  SHFL.DOWN P2, R12, R16, R17, R18 ;  /* 0x08000011100c7389 */ /* 0x0000640000040012 */
[----:B01----:R-:W-:Y:S05]  /*0c10*/  ENDCOLLECTIVE ;  /* 0x000000000000791b */ /* 0x003fea0003800000 */
.L_x_15:
[----:B------:R-:W-:Y:S02]  /*0c20*/  IMAD.MOV.U32 R17, RZ, RZ, 0x2 ;  /* 0x00000002ff117424 */ /* 0x000fe400078e00ff */
[----:B------:R-:W-:-:S04]  /*0c30*/  IMAD.MOV.U32 R8, RZ, RZ, R12 ;  /* 0x000000ffff087224 */ /* 0x000fc800078e000c */
[----:B------:R-:W-:-:S05]  /*0c40*/  FADD R8, R7, R8 ;  /* 0x0000000807087221 */ /* 0x000fca0000000000 */
[----:B------:R-:W-:-:S07]  /*0c50*/  MOV R16, R8 ;  /* 0x0000000800107202 */ /* 0x000fce0000000f00 */
[----:B------:R-:W-:Y:S05]  /*0c60*/  WARPSYNC.COLLECTIVE R15, `(.L_x_16) ;  /* 0x000000000f087348 */ /* 0x000fea0003c00000 */
[----:B------:R0:W1:Y:S02]  /*0c70*/  SHFL.DOWN P2, R12, R16, R17, R18 ;  /* 0x08000011100c7389 */ /* 0x0000640000040012 */
[----:B01----:R-:W-:Y:S05]  /*0c80*/  ENDCOLLECTIVE ;  /* 0x000000000000791b */ /* 0x003fea0003800000 */
.L_x_16:
[----:B------:R-:W-:Y:S02]  /*0c90*/  HFMA2 R17, -RZ, RZ, 0, 5.9604644775390625e-08 ;  /* 0x00000001ff117431 */ /* 0x000fe400000001ff */
[----:B------:R-:W-:-:S04]  /*0ca0*/  IMAD.MOV.U32 R11, RZ, RZ, R12 ;  /* 0x000000ffff0b7224 */ /* 0x000fc800078e000c */
[----:B------:R-:W-:-:S04]  /*0cb0*/  FADD R11, R8, R11 ;  /* 0x0000000b080b7221 */ /* 0x000fc80000000000 */
[----:B------:R-:W-:-:S07]  /*0cc0*/  IMAD.MOV.U32 R16, RZ, RZ, R11 ;  /* 0x000000ffff107224 */ /* 0x000fce00078e000b */
[----:B------:R-:W-:Y:S05]  /*0cd0*/  WARPSYNC.COLLECTIVE R15, `(.L_x_17) ;  /* 0x000000000f087348 */ /* 0x000fea0003c00000 */
[----:B------:R0:W1:Y:S02]  /*0ce0*/  SHFL.DOWN P2, R12, R16, R17, R18 ;  /* 0x08000011100c7389 */ /* 0x0000640000040012 */
[----:B01----:R-:W-:Y:S05]  /*0cf0*/  ENDCOLLECTIVE ;  /* 0x000000000000791b */ /* 0x003fea0003800000 */
.L_x_17:
[----:B------:R-:W-:Y:S05]  /*0d00*/  BRA `(.L_x_18) ;  /* 0xfffffff8005c7947 */ /* 0x000fea000383ffff */
        .weak           $__internal_0_$__cuda_sm3x_div_rn_noftz_f32_slowpath
        .type           $__internal_0_$__cuda_sm3x_div_rn_noftz_f32_slowpath,@function
        .size           $__internal_0_$__cuda_sm3x_div_rn_noftz_f32_slowpath,(.L_x_54 - $__internal_0_$__cuda_sm3x_div_rn_noftz_f32_slowpath)
$__internal_0_$__cuda_sm3x_div_rn_noftz_f32_slowpath:
[----:B------:R-:W-:Y:S01]  /*0d10*/  SHF.R.U32.HI R5, RZ, 0x17, R9 ;  /* 0x00000017ff057819 */ /* 0x000fe20000011609 */
[----:B------:R-:W-:Y:S01]  /*0d20*/  BSSY.RECONVERGENT B1, `(.L_x_19) ;  /* 0x0000064000017945 */ /* 0x000fe20003800200 */
[--C-:B------:R-:W-:Y:S01]  /*0d30*/  SHF.R.U32.HI R3, RZ, 0x17, R0.reuse ;  /* 0x00000017ff037819 */ /* 0x100fe20000011600 */
[----:B------:R-:W-:Y:S01]  /*0d40*/  IMAD.MOV.U32 R7, RZ, RZ, R0 ;  /* 0x000000ffff077224 */ /* 0x000fe200078e0000 */
[----:B------:R-:W-:Y:S02]  /*0d50*/  LOP3.LUT R6, R5, 0xff, RZ, 0xc0, !PT ;  /* 0x000000ff05067812 */ /* 0x000fe400078ec0ff */
[----:B------:R-:W-:-:S03]  /*0d60*/  LOP3.LUT R5, R3, 0xff, RZ, 0xc0, !PT ;  /* 0x000000ff03057812 */ /* 0x000fc600078ec0ff */
[----:B------:R-:W-:Y:S02]  /*0d70*/  VIADD R11, R6, 0xffffffff ;  /* 0xffffffff060b7836 */ /* 0x000fe40000000000 */
[----:B------:R-:W-:-:S03]  /*0d80*/  VIADD R10, R5, 0xffffffff ;  /* 0xffffffff050a7836 */ /* 0x000fc60000000000 */
[----:B------:R-:W-:-:S04]  /*0d90*/  ISETP.GT.U32.AND P0, PT, R11, 0xfd, PT ;  /* 0x000000fd0b00780c */ /* 0x000fc80003f04070 */
[----:B------:R-:W-:-:S13]  /*0da0*/  ISETP.GT.U32.OR P0, PT, R10, 0xfd, P0 ;  /* 0x000000fd0a00780c */ /* 0x000fda0000704470 */
[----:B------:R-:W-:Y:S01]  /*0db0*/  @!P0 MOV R8, RZ ;  /* 0x000000ff00088202 */ /* 0x000fe20000000f00 */
[----:B------:R-:W-:Y:S06]  /*0dc0*/  @!P0 BRA `(.L_x_20) ;  /* 0x0000000000608947 */ /* 0x000fec0003800000 */
[----:B------:R-:W-:Y:S01]  /*0dd0*/  FSETP.GTU.FTZ.AND P0, PT, |R0|, +INF , PT ;  /* 0x7f8000000000780b */ /* 0x000fe20003f1c200 */
[----:B------:R-:W-:Y:S01]  /*0de0*/  IMAD.MOV.U32 R3, RZ, RZ, R9 ;  /* 0x000000ffff037224 */ /* 0x000fe200078e0009 */
[----:B------:R-:W-:-:S04]  /*0df0*/  FSETP.GTU.FTZ.AND P1, PT, |R9|, +INF , PT ;  /* 0x7f8000000900780b */ /* 0x000fc80003f3c200 */
[----:B------:R-:W-:-:S13]  /*0e00*/  PLOP3.LUT P0, PT, P0, P1, PT, 0xf8, 0x8f ;  /* 0x00000000008f781c */ /* 0x000fda0000703f70 */
[----:B------:R-:W-:Y:S05]  /*0e10*/  @P0 BRA `(.L_x_21) ;  /* 0x00000004004c0947 */ /* 0x000fea0003800000 */
[----:B------:R-:W-:-:S13]  /*0e20*/  LOP3.LUT P0, RZ, R9, 0x7fffffff, R7, 0xc8, !PT ;  /* 0x7fffffff09ff7812 */ /* 0x000fda000780c807 */
[----:B------:R-:W-:Y:S05]  /*0e30*/  @!P0 BRA `(.L_x_22) ;  /* 0x00000004003c8947 */ /* 0x000fea0003800000 */
[C---:B------:R-:W-:Y:S02]  /*0e40*/  FSETP.NEU.FTZ.AND P2, PT, |R0|.reuse, +INF , PT ;  /* 0x7f8000000000780b */ /* 0x040fe40003f5d200 */
[----:B------:R-:W-:Y:S02]  /*0e50*/  FSETP.NEU.FTZ.AND P1, PT, |R3|, +INF , PT ;  /* 0x7f8000000300780b */ /* 0x000fe40003f3d200 */
[----:B------:R-:W-:-:S11]  /*0e60*/  FSETP.NEU.FTZ.AND P0, PT, |R0|, +INF , PT ;  /* 0x7f8000000000780b */ /* 0x000fd60003f1d200 */
[----:B------:R-:W-:Y:S05]  /*0e70*/  @!P1 BRA !P2, `(.L_x_22) ;  /* 0x00000004002c9947 */ /* 0x000fea0005000000 */
[----:B------:R-:W-:-:S04]  /*0e80*/  LOP3.LUT P2, RZ, R7, 0x7fffffff, RZ, 0xc0, !PT ;  /* 0x7fffffff07ff7812 */ /* 0x000fc8000784c0ff */
[----:B------:R-:W-:-:S13]  /*0e90*/  PLOP3.LUT P1, PT, P1, P2, PT, 0x2f, 0xf2 ;  /* 0x0000000000f2781c */ /* 0x000fda0000f24577 */
[----:B------:R-:W-:Y:S05]  /*0ea0*/  @P1 BRA `(.L_x_23) ;  /* 0x0000000400181947 */ /* 0x000fea0003800000 */
[----:B------:R-:W-:-:S04]  /*0eb0*/  LOP3.LUT P1, RZ, R9, 0x7fffffff, RZ, 0xc0, !PT ;  /* 0x7fffffff09ff7812 */ /* 0x000fc8000782c0ff */
[----:B------:R-:W-:-:S13]  /*0ec0*/  PLOP3.LUT P0, PT, P0, P1, PT, 0x2f, 0xf2 ;  /* 0x0000000000f2781c */ /* 0x000fda0000702577 */
[----:B------:R-:W-:Y:S05]  /*0ed0*/  @P0 BRA `(.L_x_24) ;  /* 0x0000000400000947 */ /* 0x000fea0003800000 */
[----:B------:R-:W-:Y:S02]  /*0ee0*/  ISETP.GE.AND P0, PT, R10, RZ, PT ;  /* 0x000000ff0a00720c */ /* 0x000fe40003f06270 */
[----:B------:R-:W-:-:S11]  /*0ef0*/  ISETP.GE.AND P1, PT, R11, RZ, PT ;  /* 0x000000ff0b00720c */ /* 0x000fd60003f26270 */
[----:B------:R-:W-:Y:S02]  /*0f00*/  @P0 IMAD.MOV.U32 R8, RZ, RZ, RZ ;  /* 0x000000ffff080224 */ /* 0x000fe400078e00ff */
[----:B------:R-:W-:Y:S01]  /*0f10*/  @!P0 FFMA R7, R0, 1.84467440737095516160e+19, RZ ;  /* 0x5f80000000078823 */ /* 0x000fe200000000ff */
[----:B------:R-:W-:Y:S02]  /*0f20*/  @!P0 IMAD.MOV.U32 R8, RZ, RZ, -0x40 ;  /* 0xffffffc0ff088424 */ /* 0x000fe400078e00ff */
[----:B------:R-:W-:-:S03]  /*0f30*/  @!P1 FFMA R9, R3, 1.84467440737095516160e+19, RZ ;  /* 0x5f80000003099823 */ /* 0x000fc600000000ff */
[----:B------:R-:W-:-:S07]  /*0f40*/  @!P1 IADD3 R8, PT, PT, R8, 0x40, RZ ;  /* 0x0000004008089810 */ /* 0x000fce0007ffe0ff */
.L_x_20:
[----:B------:R-:W-:Y:S01]  /*0f50*/  LEA R0, R6, 0xc0800000, 0x17 ;  /* 0xc080000006007811 */ /* 0x000fe200078eb8ff */
[----:B------:R-:W-:Y:S01]  /*0f60*/  VIADD R5, R5, 0xffffff81 ;  /* 0xffffff8105057836 */ /* 0x000fe20000000000 */
[----:B------:R-:W-:Y:S03]  /*0f70*/  BSSY.RECONVERGENT B2, `(.L_x_25) ;  /* 0x0000035000027945 */ /* 0x000fe60003800200 */
[----:B------:R-:W-:Y:S02]  /*0f80*/  IMAD.IADD R9, R9, 0x1, -R0 ;  /* 0x0000000109097824 */ /* 0x000fe400078e0a00 */
[C---:B------:R-:W-:Y:S01]  /*0f90*/  IMAD R0, R5.reuse, -0x800000, R7 ;  /* 0xff80000005007824 */ /* 0x040fe200078e0207 */
[----:B------:R-:W-:Y:S01]  /*0fa0*/  IADD3 R5, PT, PT, R5, 0x7f, -R6 ;  /* 0x0000007f05057810 */ /* 0x000fe20007ffe806 */
[----:B------:R-:W0:Y:S01]  /*0fb0*/  MUFU.RCP R3, R9 ;  /* 0x0000000900037308 */ /* 0x000e220000001000 */
[----:B------:R-:W-:-:S03]  /*0fc0*/  FADD.FTZ R11, -R9, -RZ ;  /* 0x800000ff090b7221 */ /* 0x000fc60000010100 */
[----:B------:R-:W-:Y:S02]  /*0fd0*/  IMAD.IADD R5, R5, 0x1, R8 ;  /* 0x0000000105057824 */ /* 0x000fe400078e0208 */
[----:B0-----:R-:W-:-:S04]  /*0fe0*/  FFMA R10, R3, R11, 1 ;  /* 0x3f800000030a7423 */ /* 0x001fc8000000000b */
[----:B------:R-:W-:-:S04]  /*0ff0*/  FFMA R12, R3, R10, R3 ;  /* 0x0000000a030c7223 */ /* 0x000fc80000000003 */
[----:B------:R-:W-:-:S04]  /*1000*/  FFMA R3, R0, R12, RZ ;  /* 0x0000000c00037223 */ /* 0x000fc800000000ff */
[----:B------:R-:W-:-:S04]  /*1010*/  FFMA R10, R11, R3, R0 ;  /* 0x000000030b0a7223 */ /* 0x000fc80000000000 */
[----:B------:R-:W-:-:S04]  /*1020*/  FFMA R7, R12, R10, R3 ;  /* 0x0000000a0c077223 */ /* 0x000fc80000000003 */
[----:B------:R-:W-:-:S04]  /*1030*/  FFMA R10, R11, R7, R0 ;  /* 0x000000070b0a7223 */ /* 0x000fc80000000000 */
[----:B------:R-:W-:-:S05]  /*1040*/  FFMA R0, R12, R10, R7 ;  /* 0x0000000a0c007223 */ /* 0x000fca0000000007 */
[----:B------:R-:W-:-:S04]  /*1050*/  SHF.R.U32.HI R3, RZ, 0x17, R0 ;  /* 0x00000017ff037819 */ /* 0x000fc80000011600 */
[----:B------:R-:W-:-:S04]  /*1060*/  LOP3.LUT R3, R3, 0xff, RZ, 0xc0, !PT ;  /* 0x000000ff03037812 */ /* 0x000fc800078ec0ff */
[----:B------:R-:W-:-:S05]  /*1070*/  IADD3 R9, PT, PT, R3, R5, RZ ;  /* 0x0000000503097210 */ /* 0x000fca0007ffe0ff */
[----:B------:R-:W-:-:S05]  /*1080*/  VIADD R3, R9, 0xffffffff ;  /* 0xffffffff09037836 */ /* 0x000fca0000000000 */
[----:B------:R-:W-:-:S13]  /*1090*/  ISETP.GE.U32.AND P0, PT, R3, 0xfe, PT ;  /* 0x000000fe0300780c */ /* 0x000fda0003f06070 */
[----:B------:R-:W-:Y:S05]  /*10a0*/  @!P0 BRA `(.L_x_26) ;  /* 0x0000000000808947 */ /* 0x000fea0003800000 */
[----:B------:R-:W-:-:S13]  /*10b0*/  ISETP.GT.AND P0, PT, R9, 0xfe, PT ;  /* 0x000000fe0900780c */ /* 0x000fda0003f04270 */
[----:B------:R-:W-:Y:S05]  /*10c0*/  @P0 BRA `(.L_x_27) ;  /* 0x00000000006c0947 */ /* 0x000fea0003800000 */
[----:B------:R-:W-:-:S13]  /*10d0*/  ISETP.GE.AND P0, PT, R9, 0x1, PT ;  /* 0x000000010900780c */ /* 0x000fda0003f06270 */
[----:B------:R-:W-:Y:S05]  /*10e0*/  @P0 BRA `(.L_x_28) ;  /* 0x0000000000740947 */ /* 0x000fea0003800000 */
[----:B------:R-:W-:Y:S02]  /*10f0*/  ISETP.GE.AND P0, PT, R9, -0x18, PT ;  /* 0xffffffe80900780c */ /* 0x000fe40003f06270 */
[----:B------:R-:W-:-:S11]  /*1100*/  LOP3.LUT R0, R0, 0x80000000, RZ, 0xc0, !PT ;  /* 0x8000000000007812 */ /* 0x000fd600078ec0ff */
[----:B------:R-:W-:Y:S05]  /*1110*/  @!P0 BRA `(.L_x_28) ;  /* 0x0000000000688947 */ /* 0x000fea0003800000 */
[CCC-:B------:R-:W-:Y:S01]  /*1120*/  FFMA.RZ R3, R12.reuse, R10.reuse, R7.reuse ;  /* 0x0000000a0c037223 */ /* 0x1c0fe2000000c007 */
[C---:B------:R-:W-:Y:S02]  /*1130*/  VIADD R8, R9.reuse, 0x20 ;  /* 0x0000002009087836 */ /* 0x040fe40000000000 */
[CCC-:B------:R-:W-:Y:S01]  /*1140*/  FFMA.RM R6, R12.reuse, R10.reuse, R7.reuse ;  /* 0x0000000a0c067223 */ /* 0x1c0fe20000004007 */
[----:B------:R-:W-:Y:S02]  /*1150*/  ISETP.NE.AND P2, PT, R9, RZ, PT ;  /* 0x000000ff0900720c */ /* 0x000fe40003f45270 */
[----:B------:R-:W-:Y:S01]  /*1160*/  LOP3.LUT R5, R3, 0x7fffff, RZ, 0xc0, !PT ;  /* 0x007fffff03057812 */ /* 0x000fe200078ec0ff */
[----:B------:R-:W-:Y:S01]  /*1170*/  FFMA.RP R3, R12, R10, R7 ;  /* 0x0000000a0c037223 */ /* 0x000fe20000008007 */
[----:B------:R-:W-:Y:S01]  /*1180*/  IMAD.MOV R7, RZ, RZ, -R9 ;  /* 0x000000ffff077224 */ /* 0x000fe200078e0a09 */
[----:B------:R-:W-:Y:S02]  /*1190*/  ISETP.NE.AND P1, PT, R9, RZ, PT ;  /* 0x000000ff0900720c */ /* 0x000fe40003f25270 */
[----:B------:R-:W-:-:S02]  /*11a0*/  LOP3.LUT R5, R5, 0x800000, RZ, 0xfc, !PT ;  /* 0x0080000005057812 */ /* 0x000fc400078efcff */
[----:B------:R-:W-:Y:S02]  /*11b0*/  FSETP.NEU.FTZ.AND P0, PT, R3, R6, PT ;  /* 0x000000060300720b */ /* 0x000fe40003f1d000 */
[----:B------:R-:W-:Y:S02]  /*11c0*/  SHF.L.U32 R8, R5, R8, RZ ;  /* 0x0000000805087219 */ /* 0x000fe400000006ff */
[----:B------:R-:W-:Y:S02]  /*11d0*/  SEL R6, R7, RZ, P2 ;  /* 0x000000ff07067207 */ /* 0x000fe40001000000 */
[----:B------:R-:W-:Y:S02]  /*11e0*/  ISETP.NE.AND P1, PT, R8, RZ, P1 ;  /* 0x000000ff0800720c */ /* 0x000fe40000f25270 */
[----:B------:R-:W-:Y:S02]  /*11f0*/  SHF.R.U32.HI R6, RZ, R6, R5 ;  /* 0x00000006ff067219 */ /* 0x000fe40000011605 */
[----:B------:R-:W-:-:S02]  /*1200*/  PLOP3.LUT P0, PT, P0, P1, PT, 0xf8, 0x8f ;  /* 0x00000000008f781c */ /* 0x000fc40000703f70 */
[----:B------:R-:W-:Y:S02]  /*1210*/  SHF.R.U32.HI R8, RZ, 0x1, R6 ;  /* 0x00000001ff087819 */ /* 0x000fe40000011606 */
[----:B------:R-:W-:-:S04]  /*1220*/  SEL R3, RZ, 0x1, !P0 ;  /* 0x00000001ff037807 */ /* 0x000fc80004000000 */
[----:B------:R-:W-:-:S04]  /*1230*/  LOP3.LUT R3, R3, 0x1, R8, 0xf8, !PT ;  /* 0x0000000103037812 */ /* 0x000fc800078ef808 */
[----:B------:R-:W-:-:S04]  /*1240*/  LOP3.LUT R3, R3, R6, RZ, 0xc0, !PT ;  /* 0x0000000603037212 */ /* 0x000fc800078ec0ff */
[----:B------:R-:W-:-:S04]  /*1250*/  IADD3 R3, PT, PT, R8, R3, RZ ;  /* 0x0000000308037210 */ /* 0x000fc80007ffe0ff */
[----:B------:R-:W-:Y:S01]  /*1260*/  LOP3.LUT R0, R3, R0, RZ, 0xfc, !PT ;  /* 0x0000000003007212 */ /* 0x000fe200078efcff */
[----:B------:R-:W-:Y:S06]  /*1270*/  BRA `(.L_x_28) ;  /* 0x0000000000107947 */ /* 0x000fec0003800000 */
.L_x_27:
[----:B------:R-:W-:-:S04]  /*1280*/  LOP3.LUT R0, R0, 0x80000000, RZ, 0xc0, !PT ;  /* 0x8000000000007812 */ /* 0x000fc800078ec0ff */
[----:B------:R-:W-:Y:S01]  /*1290*/  LOP3.LUT R0, R0, 0x7f800000, RZ, 0xfc, !PT ;  /* 0x7f80000000007812 */ /* 0x000fe200078efcff */
[----:B------:R-:W-:Y:S06]  /*12a0*/  BRA `(.L_x_28) ;  /* 0x0000000000047947 */ /* 0x000fec0003800000 */
.L_x_26:
[----:B------:R-:W-:-:S07]  /*12b0*/  IMAD R0, R5, 0x800000, R0 ;  /* 0x0080000005007824 */ /* 0x000fce00078e0200 */
.L_x_28:
[----:B------:R-:W-:Y:S05]  /*12c0*/  BSYNC.RECONVERGENT B2 ;  /* 0x0000000000027941 */ /* 0x000fea0003800200 */
.L_x_25:
[----:B------:R-:W-:Y:S05]  /*12d0*/  BRA `(.L_x_29) ;  /* 0x0000000000207947 */ /* 0x000fea0003800000 */
.L_x_24:
[----:B------:R-:W-:-:S04]  /*12e0*/  LOP3.LUT R0, R9, 0x80000000, R7, 0x48, !PT ;  /* 0x8000000009007812 */ /* 0x000fc800078e4807 */
[----:B------:R-:W-:Y:S01]  /*12f0*/  LOP3.LUT R0, R0, 0x7f800000, RZ, 0xfc, !PT ;  /* 0x7f80000000007812 */ /* 0x000fe200078efcff */
[----:B------:R-:W-:Y:S06]  /*1300*/  BRA `(.L_x_29) ;  /* 0x0000000000147947 */ /* 0x000fec0003800000 */
.L_x_23:
[----:B------:R-:W-:Y:S01]  /*1310*/  LOP3.LUT R0, R9, 0x80000000, R7, 0x48, !PT ;  /* 0x8000000009007812 */ /* 0x000fe200078e4807 */
[----:B------:R-:W-:Y:S06]  /*1320*/  BRA `(.L_x_29) ;  /* 0x00000000000c7947 */ /* 0x000fec0003800000 */
.L_x_22:
[----:B------:R-:W0:Y:S01]  /*1330*/  MUFU.RSQ R0, -QNAN ;  /* 0xffc0000000007908 */ /* 0x000e220000001400 */
[----:B------:R-:W-:Y:S05]  /*1340*/  BRA `(.L_x_29) ;  /* 0x0000000000047947 */ /* 0x000fea0003800000 */
.L_x_21:
[----:B------:R-:W-:-:S07]  /*1350*/  FADD.FTZ R0, R0, R3 ;  /* 0x0000000300007221 */ /* 0x000fce0000010000 */
.L_x_29:
[----:B------:R-:W-:Y:S05]  /*1360*/  BSYNC.RECONVERGENT B1 ;  /* 0x0000000000017941 */ /* 0x000fea0003800200 */
.L_x_19:
[----:B------:R-:W-:-:S04]  /*1370*/  IMAD.MOV.U32 R5, RZ, RZ, 0x0 ;  /* 0x00000000ff057424 */ /* 0x000fc800078e00ff */
[----:B0-----:R-:W-:Y:S05]  /*1380*/  RET.REL.NODEC R4 `(_Z10softmax_v1PfS_ii) ;  /* 0xffffffec041c7950 */ /* 0x001fea0003c3ffff */
.L_x_30:
[----:B------:R-:W-:-:S00]  /*1390*/  BRA `(.L_x_30) ;  /* 0xfffffffc00fc7947 */ /* 0x000fc0000383ffff */
[----:B------:R-:W-:-:S00]  /*13a0*/  NOP ;  /* 0x0000000000007918 */ /* 0x000fc00000000000 */
        /* <DEDUP_REMOVED lines=13> */
.L_x_54:


//--------------------- .text._Z10softmax_v0PfS_ii --------------------------
	.section	.text._Z10softmax_v0PfS_ii,"ax",@progbits
	.align	128
        .global         _Z10softmax_v0PfS_ii
        .type           _Z10softmax_v0PfS_ii,@function
        .size           _Z10softmax_v0PfS_ii,(.L_x_55 - _Z10softmax_v0PfS_ii)
        .other          _Z10softmax_v0PfS_ii,@"STO_CUDA_ENTRY STV_DEFAULT"
_Z10softmax_v0PfS_ii:
.text._Z10softmax_v0PfS_ii:
[----:B------:R-:W-:Y:S08]  /*0000*/  LDC R1, c[0x0][0x37c] ;  /* 0x0000df00ff017b82 */ /* 0x000ff00000000800 */
[----:B------:R-:W0:Y:S08]  /*0010*/  S2UR UR6, SR_CTAID.X ;  /* 0x00000000000679c3 */ /* 0x000e300000002500 */
[----:B------:R-:W0:Y:S02]  /*0020*/  LDC R0, c[0x0][0x390] ;  /* 0x0000e400ff007b82 */ /* 0x000e240000000800 */
[----:B0-----:R-:W-:-:S13]  /*0030*/  ISETP.LE.AND P0, PT, R0, UR6, PT ;  /* 0x0000000600007c0c */ /* 0x001fda000bf03270 */
[----:B------:R-:W-:Y:S05]  /*0040*/  @P0 EXIT ;  /* 0x000000000000094d */ /* 0x000fea0003800000 */
[----:B------:R-:W0:Y:S01]  /*0050*/  S2R R2, SR_TID.X ;  /* 0x0000000000027919 */ /* 0x000e220000002100 */
[----:B------:R-:W1:Y:S01]  /*0060*/  LDC R3, c[0x0][0x394] ;  /* 0x0000e500ff037b82 */ /* 0x000e620000000800 */
[----:B------:R-:W2:Y:S01]  /*0070*/  LDCU.64 UR8, c[0x0][0x358] ;  /* 0x00006b00ff0877ac */ /* 0x000ea20008000a00 */
[----:B------:R-:W-:Y:S01]  /*0080*/  BSSY.RECONVERGENT B0, `(.L_x_31) ;  /* 0x0000016000007945 */ /* 0x000fe20003800200 */
[----:B------:R-:W-:Y:S01]  /*0090*/  IMAD.MOV.U32 R8, RZ, RZ, -0x800000 ;  /* 0xff800000ff087424 */ /* 0x000fe200078e00ff */
[C---:B0-----:R-:W-:Y:S02]  /*00a0*/  ISETP.NE.AND P0, PT, R2.reuse, RZ, PT ;  /* 0x000000ff0200720c */ /* 0x041fe40003f05270 */
[CC--:B-1----:R-:W-:Y:S02]  /*00b0*/  ISETP.GE.AND P3, PT, R2.reuse, R3.reuse, PT ;  /* 0x000000030200720c */ /* 0x0c2fe40003f66270 */
[C---:B------:R-:W-:Y:S02]  /*00c0*/  ISETP.NE.AND P1, PT, R2.reuse, RZ, PT ;  /* 0x000000ff0200720c */ /* 0x040fe40003f25270 */
[----:B------:R-:W-:-:S07]  /*00d0*/  ISETP.GE.AND P2, PT, R2, R3, PT ;  /* 0x000000030200720c */ /* 0x000fce0003f46270 */
[----:B------:R-:W0:Y:S01]  /*00e0*/  @!P0 S2R R9, SR_CgaCtaId ;  /* 0x0000000000098919 */ /* 0x000e220000008800 */
[----:B------:R-:W-:-:S04]  /*00f0*/  @!P0 MOV R0, 0x400 ;  /* 0x0000040000008802 */ /* 0x000fc80000000f00 */
[----:B0-----:R-:W-:Y:S01]  /*0100*/  @!P0 LEA R9, R9, R0, 0x18 ;  /* 0x0000000009098211 */ /* 0x001fe200078ec0ff */
[----:B--2---:R-:W-:Y:S06]  /*0110*/  @P3 BRA `(.L_x_32) ;  /* 0x0000000000303947 */ /* 0x004fec0003800000 */
[----:B------:R-:W0:Y:S01]  /*0120*/  LDC R11, c[0x0][0x360] ;  /* 0x0000d800ff0b7b82 */ /* 0x000e220000000800 */
[----:B------:R-:W-:Y:S02]  /*0130*/  IMAD.MOV.U32 R8, RZ, RZ, -0x800000 ;  /* 0xff800000ff087424 */ /* 0x000fe400078e00ff */
[----:B------:R-:W-:-:S05]  /*0140*/  IMAD.MOV.U32 R0, RZ, RZ, R2 ;  /* 0x000000ffff007224 */ /* 0x000fca00078e0002 */
[----:B------:R-:W1:Y:S02]  /*0150*/  LDC.64 R6, c[0x0][0x380] ;  /* 0x0000e000ff067b82 */ /* 0x000e640000000a00 */
.L_x_33:
[----:B------:R-:W-:-:S04]  /*0160*/  IMAD R5, R3, UR6, R0 ;  /* 0x0000000603057c24 */ /* 0x000fc8000f8e0200 */
[----:B-1----:R-:W-:-:S06]  /*0170*/  IMAD.WIDE R4, R5, 0x4, R6 ;  /* 0x0000000405047825 */ /* 0x002fcc00078e0206 */
[----:B------:R-:W2:Y:S01]  /*0180*/  LDG.E R5, desc[UR8][R4.64] ;  /* 0x0000000804057981 */ /* 0x000ea2000c1e1900 */
[----:B0-----:R-:W-:-:S05]  /*0190*/  IMAD.IADD R0, R11, 0x1, R0 ;  /* 0x000000010b007824 */ /* 0x001fca00078e0200 */
[----:B------:R-:W-:Y:S02]  /*01a0*/  ISETP.GE.AND P4, PT, R0, R3, PT ;  /* 0x000000030000720c */ /* 0x000fe40003f86270 */
[----:B--2---:R-:W-:-:S04]  /*01b0*/  FSETP.GT.AND P3, PT, R5, R8, PT ;  /* 0x000000080500720b */ /* 0x004fc80003f64000 */
[----:B------:R-:W-:-:S07]  /*01c0*/  FSEL R8, R5, R8, P3 ;  /* 0x0000000805087208 */ /* 0x000fce0001800000 */
[----:B------:R-:W-:Y:S05]  /*01d0*/  @!P4 BRA `(.L_x_33) ;  /* 0xfffffffc00e0c947 */ /* 0x000fea000383ffff */
.L_x_32:
[----:B------:R-:W-:Y:S05]  /*01e0*/  BSYNC.RECONVERGENT B0 ;  /* 0x0000000000007941 */ /* 0x000fea0003800200 */
.L_x_31:
[----:B------:R0:W-:Y:S01]  /*01f0*/  @!P0 STS [R9], R8 ;  /* 0x0000000809008388 */ /* 0x0001e20000000800 */
[----:B------:R-:W-:Y:S01]  /*0200*/  BSSY.RECONVERGENT B0, `(.L_x_34) ;  /* 0x0000021000007945 */ /* 0x000fe20003800200 */
[----:B------:R-:W-:Y:S01]  /*0210*/  IMAD.MOV.U32 R0, RZ, RZ, RZ ;  /* 0x000000ffff007224 */ /* 0x000fe200078e00ff */
[----:B------:R-:W-:Y:S06]  /*0220*/  BAR.SYNC.DEFER_BLOCKING 0x0 ;  /* 0x0000000000007b1d */ /* 0x000fec0000010000 */
[----:B------:R-:W-:Y:S05]  /*0230*/  @P2 BRA `(.L_x_35) ;  /* 0x0000000000742947 */ /* 0x000fea0003800000 */
[----:B------:R-:W1:Y:S01]  /*0240*/  S2UR UR5, SR_CgaCtaId ;  /* 0x00000000000579c3 */ /* 0x000e620000008800 */
[----:B------:R-:W-:Y:S01]  /*0250*/  UMOV UR4, 0x400 ;  /* 0x0000040000047882 */ /* 0x000fe20000000000 */
[----:B------:R-:W-:Y:S02]  /*0260*/  IMAD.MOV.U32 R0, RZ, RZ, RZ ;  /* 0x000000ffff007224 */ /* 0x000fe400078e00ff */
[----:B------:R-:W-:-:S04]  /*0270*/  IMAD.MOV.U32 R12, RZ, RZ, R2 ;  /* 0x000000ffff0c7224 */ /* 0x000fc800078e0002 */
[----:B------:R-:W2:Y:S08]  /*0280*/  LDC R15, c[0x0][0x360] ;  /* 0x0000d800ff0f7b82 */ /* 0x000eb00000000800 */
[----:B------:R-:W3:Y:S01]  /*0290*/  LDC.64 R4, c[0x0][0x380] ;  /* 0x0000e000ff047b82 */ /* 0x000ee20000000a00 */
[----:B-1----:R-:W-:-:S07]  /*02a0*/  ULEA UR4, UR5, UR4, 0x18 ;  /* 0x0000000405047291 */ /* 0x002fce000f8ec0ff */
[----:B------:R-:W1:Y:S02]  /*02b0*/  LDC.64 R6, c[0x0][0x388] ;  /* 0x0000e200ff067b82 */ /* 0x000e640000000a00 */
[----:B------:R-:W4:Y:S03]  /*02c0*/  LDS R10, [UR4] ;  /* 0x00000004ff0a7984 */ /* 0x000f260008000800 */
.L_x_36:
[----:B------:R-:W-:-:S04]  /*02d0*/  IMAD R11, R3, UR6, R12 ;  /* 0x00000006030b7c24 */ /* 0x000fc8000f8e020c */
[----:B0--3--:R-:W-:-:S06]  /*02e0*/  IMAD.WIDE R8, R11, 0x4, R4 ;  /* 0x000000040b087825 */ /* 0x009fcc00078e0204 */
[----:B------:R-:W4:Y:S01]  /*02f0*/  LDG.E R9, desc[UR8][R8.64] ;  /* 0x0000000808097981 */ /* 0x000f22000c1e1900 */
[----:B------:R-:W-:Y:S02]  /*0300*/  IMAD.MOV.U32 R14, RZ, RZ, 0x3bbb989d ;  /* 0x3bbb989dff0e7424 */ /* 0x000fe400078e00ff */
[----:B------:R-:W-:Y:S02]  /*0310*/  IMAD.MOV.U32 R17, RZ, RZ, 0x437c0000 ;  /* 0x437c0000ff117424 */ /* 0x000fe400078e00ff */
[----:B--2---:R-:W-:-:S05]  /*0320*/  IMAD.IADD R12, R15, 0x1, R12 ;  /* 0x000000010f0c7824 */ /* 0x004fca00078e020c */
[----:B------:R-:W-:Y:S01]  /*0330*/  ISETP.GE.AND P0, PT, R12, R3, PT ;  /* 0x000000030c00720c */ /* 0x000fe20003f06270 */
[----:B----4-:R-:W-:Y:S01]  /*0340*/  FADD R13, -R10, R9 ;  /* 0x000000090a0d7221 */ /* 0x010fe20000000100 */
[----:B-1----:R-:W-:-:S04]  /*0350*/  IMAD.WIDE R8, R11, 0x4, R6 ;  /* 0x000000040b087825 */ /* 0x002fc800078e0206 */
[----:B------:R-:W-:-:S04]  /*0360*/  FFMA.SAT R14, R13, R14, 0.5 ;  /* 0x3f0000000d0e7423 */ /* 0x000fc8000000200e */
[----:B------:R-:W-:-:S04]  /*0370*/  FFMA.RM R14, R14, R17, 12582913 ;  /* 0x4b4000010e0e7423 */ /* 0x000fc80000004011 */
[C---:B------:R-:W-:Y:S01]  /*0380*/  FADD R16, R14.reuse, -12583039 ;  /* 0xcb40007f0e107421 */ /* 0x040fe20000000000 */
[----:B------:R-:W-:-:S03]  /*0390*/  IMAD.SHL.U32 R14, R14, 0x800000, RZ ;  /* 0x008000000e0e7824 */ /* 0x000fc600078e00ff */
[----:B------:R-:W-:-:S04]  /*03a0*/  FFMA R16, R13, 1.4426950216293334961, -R16 ;  /* 0x3fb8aa3b0d107823 */ /* 0x000fc80000000810 */
[----:B------:R-:W-:-:S04]  /*03b0*/  FFMA R16, R13, 1.925963033500011079e-08, R16 ;  /* 0x32a570600d107823 */ /* 0x000fc80000000010 */
[----:B------:R-:W0:Y:S02]  /*03c0*/  MUFU.EX2 R13, R16 ;  /* 0x00000010000d7308 */ /* 0x000e240000000800 */
[----:B0-----:R-:W-:-:S04]  /*03d0*/  FMUL R13, R14, R13 ;  /* 0x0000000d0e0d7220 */ /* 0x001fc80000400000 */
[----:B------:R-:W-:Y:S01]  /*03e0*/  FADD R0, R13, R0 ;  /* 0x000000000d007221 */ /* 0x000fe20000000000 */
[----:B------:R0:W-:Y:S01]  /*03f0*/  STG.E desc[UR8][R8.64], R13 ;  /* 0x0000000d08007986 */ /* 0x0001e2000c101908 */
[----:B------:R-:W-:Y:S05]  /*0400*/  @!P0 BRA `(.L_x_36) ;  /* 0xfffffffc00b08947 */ /* 0x000fea000383ffff */
.L_x_35:
[----:B------:R-:W-:Y:S05]  /*0410*/  BSYNC.RECONVERGENT B0 ;  /* 0x0000000000007941 */ /* 0x000fea0003800200 */
.L_x_34:
[----:B------:R-:W1:Y:S08]  /*0420*/  S2UR UR5, SR_CgaCtaId ;  /* 0x00000000000579c3 */ /* 0x000e700000008800 */
[----:B------:R-:W-:Y:S01]  /*0430*/  BAR.SYNC.DEFER_BLOCKING 0x0 ;  /* 0x0000000000007b1d */ /* 0x000fe20000010000 */
[----:B------:R-:W-:-:S05]  /*0440*/  @!P1 MOV R3, 0x400 ;  /* 0x0000040000039802 */ /* 0x000fca0000000f00 */
[----:B------:R-:W-:Y:S01]  /*0450*/  UMOV UR4, 0x400 ;  /* 0x0000040000047882 */ /* 0x000fe20000000000 */
[----:B------:R-:W2:Y:S01]  /*0460*/  LDCU UR7, c[0x0][0x360] ;  /* 0x00006c00ff0777ac */ /* 0x000ea20008000800 */
[----:B------:R-:W3:Y:S01]  /*0470*/  @!P1 S2R R4, SR_CgaCtaId ;  /* 0x0000000000049919 */ /* 0x000ee20000008800 */
[----:B------:R-:W-:-:S04]  /*0480*/  UIADD3 UR4, UPT, UPT, UR4, 0x8, URZ ;  /* 0x0000000804047890 */ /* 0x000fc8000fffe0ff */
[----:B-1----:R-:W-:Y:S02]  /*0490*/  ULEA UR4, UR5, UR4, 0x18 ;  /* 0x0000000405047291 */ /* 0x002fe4000f8ec0ff */
[----:B--2---:R-:W-:-:S04]  /*04a0*/  UISETP.GE.U32.AND UP0, UPT, UR7, 0x2, UPT ;  /* 0x000000020700788c */ /* 0x004fc8000bf06070 */
[----:B------:R-:W-:-:S05]  /*04b0*/  LEA R5, R2, UR4, 0x2 ;  /* 0x0000000402057c11 */ /* 0x000fca000f8e10ff */
[----:B------:R1:W-:Y:S01]  /*04c0*/  STS [R5], R0 ;  /* 0x0000000005007388 */ /* 0x0003e20000000800 */
[----:B---3--:R-:W-:Y:S01]  /*04d0*/  @!P1 LEA R7, R4, R3, 0x18 ;  /* 0x0000000304079211 */ /* 0x008fe200078ec0ff */
[----:B-1----:R-:W-:Y:S06]  /*04e0*/  BRA.U !UP0, `(.L_x_37) ;  /* 0x0000000108307547 */ /* 0x002fec000b800000 */
[----:B------:R-:W-:-:S07]  /*04f0*/  MOV R0, UR7 ;  /* 0x0000000700007c02 */ /* 0x000fce0008000f00 */
.L_x_38:
[----:B------:R-:W-:Y:S01]  /*0500*/  BAR.SYNC.DEFER_BLOCKING 0x0 ;  /* 0x0000000000007b1d */ /* 0x000fe20000010000 */
[----:B------:R-:W-:-:S04]  /*0510*/  SHF.R.U32.HI R6, RZ, 0x1, R0 ;  /* 0x00000001ff067819 */ /* 0x000fc80000011600 */
[----:B------:R-:W-:-:S13]  /*0520*/  ISETP.GE.U32.AND P0, PT, R2, R6, PT ;  /* 0x000000060200720c */ /* 0x000fda0003f06070 */
[----:B------:R-:W-:Y:S01]  /*0530*/  @!P0 IMAD R3, R6, 0x4, R5 ;  /* 0x0000000406038824 */ /* 0x000fe200078e0205 */
[----:B------:R-:W-:Y:S05]  /*0540*/  @!P0 LDS R4, [R5] ;  /* 0x0000000005048984 */ /* 0x000fea0000000800 */
[----:B------:R-:W1:Y:S02]  /*0550*/  @!P0 LDS R3, [R3] ;  /* 0x0000000003038984 */ /* 0x000e640000000800 */
[----:B-1----:R-:W-:-:S05]  /*0560*/  @!P0 FADD R4, R3, R4 ;  /* 0x0000000403048221 */ /* 0x002fca0000000000 */
[----:B------:R1:W-:Y:S01]  /*0570*/  @!P0 STS [R5], R4 ;  /* 0x0000000405008388 */ /* 0x0003e20000000800 */
[----:B------:R-:W-:Y:S01]  /*0580*/  ISETP.GT.U32.AND P0, PT, R0, 0x3, PT ;  /* 0x000000030000780c */ /* 0x000fe20003f04070 */
[----:B------:R-:W-:-:S12]  /*0590*/  IMAD.MOV.U32 R0, RZ, RZ, R6 ;  /* 0x000000ffff007224 */ /* 0x000fd800078e0006 */
[----:B-1----:R-:W-:Y:S05]  /*05a0*/  @P0 BRA `(.L_x_38) ;  /* 0xfffffffc00d40947 */ /* 0x002fea000383ffff */
.L_x_37:
[----:B------:R-:W1:Y:S01]  /*05b0*/  @!P1 LDS R0, [R7+0x8] ;  /* 0x0000080007009984 */ /* 0x000e620000000800 */
[----:B------:R-:W2:Y:S02]  /*05c0*/  LDCU UR4, c[0x0][0x394] ;  /* 0x00007280ff0477ac */ /* 0x000ea40008000800 */
[----:B--2---:R-:W-:Y:S01]  /*05d0*/  ISETP.GE.AND P0, PT, R2, UR4, PT ;  /* 0x0000000402007c0c */ /* 0x004fe2000bf06270 */
[----:B-1----:R1:W-:Y:S01]  /*05e0*/  @!P1 STS [R7+0x4], R0 ;  /* 0x0000040007009388 */ /* 0x0023e20000000800 */
[----:B------:R-:W-:Y:S11]  /*05f0*/  BAR.SYNC.DEFER_BLOCKING 0x0 ;  /* 0x0000000000007b1d */ /* 0x000ff60000010000 */
[----:B------:R-:W-:Y:S05]  /*0600*/  @P0 EXIT ;  /* 0x000000000000094d */ /* 0x000fea0003800000 */
[----:B------:R-:W2:Y:S01]  /*0610*/  S2UR UR5, SR_CgaCtaId ;  /* 0x00000000000579c3 */ /* 0x000ea20000008800 */
[----:B------:R-:W-:-:S07]  /*0620*/  UMOV UR4, 0x400 ;  /* 0x0000040000047882 */ /* 0x000fce0000000000 */
[----:B0-----:R-:W0:Y:S08]  /*0630*/  LDC R9, c[0x0][0x394] ;  /* 0x0000e500ff097b82 */ /* 0x001e300000000800 */
[----:B------:R-:W3:Y:S01]  /*0640*/  LDC.64 R4, c[0x0][0x388] ;  /* 0x0000e200ff047b82 */ /* 0x000ee20000000a00 */
[----:B--2---:R-:W-:-:S09]  /*0650*/  ULEA UR4, UR5, UR4, 0x18 ;  /* 0x0000000405047291 */ /* 0x004fd2000f8ec0ff */
[----:B------:R-:W2:Y:S02]  /*0660*/  LDS R3, [UR4+0x4] ;  /* 0x00000404ff037984 */ /* 0x000ea40008000800 */
[----:B------:R-:W4:Y:S02]  /*0670*/  LDCU UR4, c[0x0][0x394] ;  /* 0x00007280ff0477ac */ /* 0x000f240008000800 */
.L_x_41:
[----:B01----:R-:W-:-:S04]  /*0680*/  IMAD R7, R9, UR6, R2 ;  /* 0x0000000609077c24 */ /* 0x003fc8000f8e0202 */
[----:B---3--:R-:W-:-:S05]  /*0690*/  IMAD.WIDE R6, R7, 0x4, R4 ;  /* 0x0000000407067825 */ /* 0x008fca00078e0204 */
[----:B------:R-:W3:Y:S01]  /*06a0*/  LDG.E R0, desc[UR8][R6.64] ;  /* 0x0000000806007981 */ /* 0x000ee2000c1e1900 */
[----:B--2---:R-:W0:Y:S01]  /*06b0*/  MUFU.RCP R8, R3 ;  /* 0x0000000300087308 */ /* 0x004e220000001000 */
[----:B------:R-:W-:Y:S01]  /*06c0*/  BSSY.RECONVERGENT B0, `(.L_x_39) ;  /* 0x000000b000007945 */ /* 0x000fe20003800200 */
[----:B0-----:R-:W-:-:S04]  /*06d0*/  FFMA R11, -R3, R8, 1 ;  /* 0x3f800000030b7423 */ /* 0x001fc80000000108 */
[----:B------:R-:W-:Y:S02]  /*06e0*/  FFMA R11, R8, R11, R8 ;  /* 0x0000000b080b7223 */ /* 0x000fe40000000008 */
[----:B---3--:R-:W0:Y:S02]  /*06f0*/  FCHK P0, R0, R3 ;  /* 0x0000000300007302 */ /* 0x008e240000000000 */
[----:B------:R-:W-:-:S04]  /*0700*/  FFMA R8, R0, R11, RZ ;  /* 0x0000000b00087223 */ /* 0x000fc800000000ff */
[----:B------:R-:W-:-:S04]  /*0710*/  FFMA R10, -R3, R8, R0 ;  /* 0x00000008030a7223 */ /* 0x000fc80000000100 */
[----:B------:R-:W-:Y:S01]  /*0720*/  FFMA R11, R11, R10, R8 ;  /* 0x0000000a0b0b7223 */ /* 0x000fe20000000008 */
[----:B0-----:R-:W-:Y:S06]  /*0730*/  @!P0 BRA `(.L_x_40) ;  /* 0x00000000000c8947 */ /* 0x001fec0003800000 */
[----:B------:R-:W-:-:S07]  /*0740*/  MOV R8, 0x760 ;  /* 0x0000076000087802 */ /* 0x000fce0000000f00 */
[----:B----4-:R-:W-:Y:S05]  /*0750*/  CALL.REL.NOINC `($__internal_1_$__cuda_sm3x_div_rn_noftz_f32_slowpath) ;  /* 0x00000000001c7944 */ /* 0x010fea0003c00000 */
[----:B------:R-:W-:-:S07]  /*0760*/  IMAD.MOV.U32 R11, RZ, RZ, R0 ;  /* 0x000000ffff0b7224 */ /* 0x000fce00078e0000 */
.L_x_40:
[----:B----4-:R-:W-:Y:S05]  /*0770*/  BSYNC.RECONVERGENT B0 ;  /* 0x0000000000007941 */ /* 0x010fea0003800200 */
.L_x_39:
[----:B------:R0:W-:Y:S01]  /*0780*/  STG.E desc[UR8][R6.64], R11 ;  /* 0x0000000b06007986 */ /* 0x0001e2000c101908 */
[----:B------:R-:W-:-:S05]  /*0790*/  VIADD R2, R2, UR7 ;  /* 0x0000000702027c36 */ /* 0x000fca0008000000 */
[----:B------:R-:W-:-:S13]  /*07a0*/  ISETP.GE.AND P0, PT, R2, UR4, PT ;  /* 0x0000000402007c0c */ /* 0x000fda000bf06270 */
[----:B0-----:R-:W-:Y:S05]  /*07b0*/  @!P0 BRA `(.L_x_41) ;  /* 0xfffffffc00b08947 */ /* 0x001fea000383ffff */
[----:B------:R-:W-:Y:S05]  /*07c0*/  EXIT ;  /* 0x000000000000794d */ /* 0x000fea0003800000 */
        .weak           $__internal_1_$__cuda_sm3x_div_rn_noftz_f32_slowpath
        .type           $__internal_1_$__cuda_sm3x_div_rn_noftz_f32_slowpath,@function
        .size           $__internal_1_$__cuda_sm3x_div_rn_noftz_f32_slowpath,(.L_x_55 - $__internal_1_$__cuda_sm3x_div_rn_noftz_f32_slowpath)
$__internal_1_$__cuda_sm3x_div_rn_noftz_f32_slowpath:
[--C-:B------:R-:W-:Y:S01]  /*07d0*/  SHF.R.U32.HI R11, RZ, 0x17, R3.reuse ;  /* 0x00000017ff0b7819 */ /* 0x100fe20000011603 */
[----:B------:R-:W-:Y:S01]  /*07e0*/  BSSY.RECONVERGENT B1, `(.L_x_42) ;  /* 0x0000064000017945 */ /* 0x000fe20003800200 */
[--C-:B------:R-:W-:Y:S01]  /*07f0*/  SHF.R.U32.HI R10, RZ, 0x17, R0.reuse ;  /* 0x00000017ff0a7819 */ /* 0x100fe20000011600 */
[----:B------:R-:W-:Y:S01]  /*0800*/  IMAD.MOV.U32 R12, RZ, RZ, R0 ;  /* 0x000000ffff0c7224 */ /* 0x000fe200078e0000 */
[----:B------:R-:W-:Y:S01]  /*0810*/  LOP3.LUT R11, R11, 0xff, RZ, 0xc0, !PT ;  /* 0x000000ff0b0b7812 */ /* 0x000fe200078ec0ff */
[----:B------:R-:W-:Y:S01]  /*0820*/  IMAD.MOV.U32 R13, RZ, RZ, R3 ;  /* 0x000000ffff0d7224 */ /* 0x000fe200078e0003 */
[----:B------:R-:W-:-:S03]  /*0830*/  LOP3.LUT R16, R10, 0xff, RZ, 0xc0, !PT ;  /* 0x000000ff0a107812 */ /* 0x000fc600078ec0ff */
[----:B------:R-:W-:Y:S02]  /*0840*/  VIADD R14, R11, 0xffffffff ;  /* 0xffffffff0b0e7836 */ /* 0x000fe40000000000 */
[----:B------:R-:W-:-:S03]  /*0850*/  VIADD R15, R16, 0xffffffff ;  /* 0xffffffff100f7836 */ /* 0x000fc60000000000 */
[----:B------:R-:W-:-:S04]  /*0860*/  ISETP.GT.U32.AND P0, PT, R14, 0xfd, PT ;  /* 0x000000fd0e00780c */ /* 0x000fc80003f04070 */
[----:B------:R-:W-:-:S13]  /*0870*/  ISETP.GT.U32.OR P0, PT, R15, 0xfd, P0 ;  /* 0x000000fd0f00780c */ /* 0x000fda0000704470 */
[----:B------:R-:W-:Y:S01]  /*0880*/  @!P0 MOV R10, RZ ;  /* 0x000000ff000a8202 */ /* 0x000fe20000000f00 */
[----:B------:R-:W-:Y:S06]  /*0890*/  @!P0 BRA `(.L_x_43) ;  /* 0x00000000005c8947 */ /* 0x000fec0003800000 */
[----:B------:R-:W-:Y:S02]  /*08a0*/  FSETP.GTU.FTZ.AND P1, PT, |R3|, +INF , PT ;  /* 0x7f8000000300780b */ /* 0x000fe40003f3c200 */
        /* <DEDUP_REMOVED lines=20> */
[----:B------:R-:W-:Y:S02]  /*09f0*/  @!P1 FFMA R13, R3, 1.84467440737095516160e+19, RZ ;  /* 0x5f800000030d9823 */ /* 0x000fe400000000ff */
[----:B------:R-:W-:-:S07]  /*0a00*/  @!P1 VIADD R10, R10, 0x40 ;  /* 0x000000400a0a9836 */ /* 0x000fce0000000000 */
.L_x_43:
[----:B------:R-:W-:Y:S01]  /*0a10*/  LEA R0, R11, 0xc0800000, 0x17 ;  /* 0xc08000000b007811 */ /* 0x000fe200078eb8ff */
[----:B------:R-:W-:Y:S04]  /*0a20*/  BSSY.RECONVERGENT B2, `(.L_x_48) ;  /* 0x0000036000027945 */ /* 0x000fe80003800200 */
[----:B------:R-:W-:Y:S02]  /*0a30*/  IMAD.IADD R14, R13, 0x1, -R0 ;  /* 0x000000010d0e7824 */ /* 0x000fe400078e0a00 */
[----:B------:R-:W-:Y:S02]  /*0a40*/  VIADD R13, R16, 0xffffff81 ;  /* 0xffffff81100d7836 */ /* 0x000fe40000000000 */
[----:B------:R-:W0:Y:S01]  /*0a50*/  MUFU.RCP R15, R14 ;  /* 0x0000000e000f7308 */ /* 0x000e220000001000 */
[----:B------:R-:W-:Y:S01]  /*0a60*/  FADD.FTZ R17, -R14, -RZ ;  /* 0x800000ff0e117221 */ /* 0x000fe20000010100 */
[C---:B------:R-:W-:Y:S01]  /*0a70*/  IMAD R0, R13.reuse, -0x800000, R12 ;  /* 0xff8000000d007824 */ /* 0x040fe200078e020c */
[----:B------:R-:W-:-:S05]  /*0a80*/  IADD3 R13, PT, PT, R13, 0x7f, -R11 ;  /* 0x0000007f0d0d7810 */ /* 0x000fca0007ffe80b */
        /* <DEDUP_REMOVED lines=9> */
[----:B------:R-:W-:-:S05]  /*0b20*/  LOP3.LUT R11, R11, 0xff, RZ, 0xc0, !PT ;  /* 0x000000ff0b0b7812 */ /* 0x000fca00078ec0ff */
[----:B------:R-:W-:-:S05]  /*0b30*/  IMAD.IADD R14, R11, 0x1, R13 ;  /* 0x000000010b0e7824 */ /* 0x000fca00078e020d */
[----:B------:R-:W-:-:S04]  /*0b40*/  IADD3 R10, PT, PT, R14, -0x1, RZ ;  /* 0xffffffff0e0a7810 */ /* 0x000fc80007ffe0ff */
        /* <DEDUP_REMOVED lines=15> */
[----:B------:R-:W-:Y:S01]  /*0c40*/  ISETP.NE.AND P1, PT, R14, RZ, PT ;  /* 0x000000ff0e00720c */ /* 0x000fe20003f25270 */
[----:B------:R-:W-:Y:S01]  /*0c50*/  IMAD.MOV R14, RZ, RZ, -R14 ;  /* 0x000000ffff0e7224 */ /* 0x000fe200078e0a0e */
        /* <DEDUP_REMOVED lines=10> */
[----:B------:R-:W-:-:S05]  /*0d00*/  LOP3.LUT R10, R10, R11, RZ, 0xc0, !PT ;  /* 0x0000000b0a0a7212 */ /* 0x000fca00078ec0ff */
[----:B------:R-:W-:-:S05]  /*0d10*/  IMAD.IADD R13, R13, 0x1, R10 ;  /* 0x000000010d0d7824 */ /* 0x000fca00078e020a */
[----:B------:R-:W-:Y:S01]  /*0d20*/  LOP3.LUT R0, R13, R0, RZ, 0xfc, !PT ;  /* 0x000000000d007212 */ /* 0x000fe200078efcff */
[----:B------:R-:W-:Y:S06]  /*0d30*/  BRA `(.L_x_51) ;  /* 0x0000000000107947 */ /* 0x000fec0003800000 */
.L_x_50:
[----:B------:R-:W-:-:S04]  /*0d40*/  LOP3.LUT R0, R0, 0x80000000, RZ, 0xc0, !PT ;  /* 0x8000000000007812 */ /* 0x000fc800078ec0ff */
[----:B------:R-:W-:Y:S01]  /*0d50*/  LOP3.LUT R0, R0, 0x7f800000, RZ, 0xfc, !PT ;  /* 0x7f80000000007812 */ /* 0x000fe200078efcff */
[----:B------:R-:W-:Y:S06]  /*0d60*/  BRA `(.L_x_51) ;  /* 0x0000000000047947 */ /* 0x000fec0003800000 */
.L_x_49:
[----:B------:R-:W-:-:S07]  /*0d70*/  IMAD R0, R13, 0x800000, R0 ;  /* 0x008000000d007824 */ /* 0x000fce00078e0200 */
.L_x_51:
[----:B------:R-:W-:Y:S05]  /*0d80*/  BSYNC.RECONVERGENT B2 ;  /* 0x0000000000027941 */ /* 0x000fea0003800200 */
.L_x_48:
[----:B------:R-:W-:Y:S05]  /*0d90*/  BRA `(.L_x_52) ;  /* 0x0000000000207947 */ /* 0x000fea0003800000 */
.L_x_47:
[----:B------:R-:W-:-:S04]  /*0da0*/  LOP3.LUT R0, R13, 0x80000000, R12, 0x48, !PT ;  /* 0x800000000d007812 */ /* 0x000fc800078e480c */
[----:B------:R-:W-:Y:S01]  /*0db0*/  LOP3.LUT R0, R0, 0x7f800000, RZ, 0xfc, !PT ;  /* 0x7f80000000007812 */ /* 0x000fe200078efcff */
[----:B------:R-:W-:Y:S06]  /*0dc0*/  BRA `(.L_x_52) ;  /* 0x0000000000147947 */ /* 0x000fec0003800000 */
.L_x_46:
[----:B------:R-:W-:Y:S01]  /*0dd0*/  LOP3.LUT R0, R13, 0x80000000, R12, 0x48, !PT ;  /* 0x800000000d007812 */ /* 0x000fe200078e480c */
[----:B------:R-:W-:Y:S06]  /*0de0*/  BRA `(.L_x_52) ;  /* 0x00000000000c7947 */ /* 0x000fec0003800000 */
.L_x_45:
[----:B------:R-:W0:Y:S01]  /*0df0*/  MUFU.RSQ R0, -QNAN ;  /* 0xffc0000000007908 */ /* 0x000e220000001400 */
[----:B------:R-:W-:Y:S05]  /*0e00*/  BRA `(.L_x_52) ;  /* 0x0000000000047947 */ /* 0x000fea0003800000 */
.L_x_44:
[----:B------:R-:W-:-:S07]  /*0e10*/  FADD.FTZ R0, R0, R3 ;  /* 0x0000000300007221 */ /* 0x000fce0000010000 */
.L_x_52:
[----:B------:R-:W-:Y:S05]  /*0e20*/  BSYNC.RECONVERGENT B1 ;  /* 0x0000000000017941 */ /* 0x000fea0003800200 */
.L_x_42:
[----:B------:R-:W-:Y:S02]  /*0e30*/  IMAD.MOV.U32 R10, RZ, RZ, R8 ;  /* 0x000000ffff0a7224 */ /* 0x000fe400078e0008 */
[----:B------:R-:W-:-:S04]  /*0e40*/  IMAD.MOV.U32 R11, RZ, RZ, 0x0 ;  /* 0x00000000ff0b7424 */ /* 0x000fc800078e00ff */
[----:B0-----:R-:W-:Y:S05]  /*0e50*/  RET.REL.NODEC R10 `(_Z10softmax_v0PfS_ii) ;  /* 0xfffffff00a687950 */ /* 0x001fea0003c3ffff */
.L_x_53:
        /* <DEDUP_REMOVED lines=10> */
.L_x_55:


//--------------------- .nv.shared._Z10softmax_v1PfS_ii --------------------------
	.section	.nv.shared._Z10softmax_v1PfS_ii,"aw",@nobits
	.sectionflags	@""
	.align	4
.nv.shared._Z10softmax_v1PfS_ii:
	.zero		1160


//--------------------- .nv.shared.reserved.0     --------------------------
	.section	.nv.shared.reserved.0,"aw",@nobits
	.weak		__nv_reservedSMEM_offset_0_alias
	.size		__nv_reservedSMEM_offset_0_alias, 0, 64
	.other		__nv_reservedSMEM_offset_0_alias,@"STO_CUDA_RESERVED_SHARED STV_DEFAULT"
__nv_reservedSMEM_offset_0_alias:
	.zero		0
	.zero		64


//--------------------- .nv.shared._Z10softmax_v0PfS_ii --------------------------
	.section	.nv.shared._Z10softmax_v0PfS_ii,"aw",@nobits
	.sectionflags	@""
	.align	4
.nv.shared._Z10softmax_v0PfS_ii:
	.zero		2056


//--------------------- .nv.constant0._Z10softmax_v1PfS_ii --------------------------
	.section	.nv.constant0._Z10softmax_v1PfS_ii,"a",@progbits
	.sectionflags	@""
	.align	4
.nv.constant0._Z10softmax_v1PfS_ii:
	.zero		920


//--------------------- .nv.constant0._Z10softmax_v0PfS_ii --------------------------
	.section	.nv.constant0._Z10softmax_v0PfS_ii,"a",@progbits
	.sectionflags	@""
	.align	4
.nv.constant0._Z10softmax_v0PfS_ii:
	.zero		920


//--------------------- SYMBOLS --------------------------

	.type		.nv.reservedSmem.offset0,@object
	.size		.nv.reservedSmem.offset0,0x4
	.type		.nv.reservedSmem.cap,@object
	.size		.nv.reservedSmem.cap,0x4
